//
// Generated by NVIDIA NVVM Compiler
//
// Compiler Build ID: CL-36424714
// Cuda compilation tools, release 13.0, V13.0.88
// Based on NVVM 20.0.0
//

.version 9.0
.target sm_100
.address_size 64

	// .globl	_Z15findSpansKernelPiS_PKiii

.visible .entry _Z15findSpansKernelPiS_PKiii(
	.param .u64 .ptr .align 1 _Z15findSpansKernelPiS_PKiii_param_0,
	.param .u64 .ptr .align 1 _Z15findSpansKernelPiS_PKiii_param_1,
	.param .u64 .ptr .align 1 _Z15findSpansKernelPiS_PKiii_param_2,
	.param .u32 _Z15findSpansKernelPiS_PKiii_param_3,
	.param .u32 _Z15findSpansKernelPiS_PKiii_param_4
)
{
	.reg .pred 	%p<51>;
	.reg .b16 	%rs<21>;
	.reg .b32 	%r<200>;
	.reg .b64 	%rd<51>;

	ld.param.u64 	%rd9, [_Z15findSpansKernelPiS_PKiii_param_0];
	ld.param.u64 	%rd10, [_Z15findSpansKernelPiS_PKiii_param_1];
	ld.param.u64 	%rd11, [_Z15findSpansKernelPiS_PKiii_param_2];
	ld.param.u32 	%r101, [_Z15findSpansKernelPiS_PKiii_param_3];
	ld.param.u32 	%r100, [_Z15findSpansKernelPiS_PKiii_param_4];
	cvta.to.global.u64 	%rd1, %rd11;
	cvta.to.global.u64 	%rd2, %rd10;
	cvta.to.global.u64 	%rd3, %rd9;
	mov.u32 	%r102, %ctaid.x;
	mov.u32 	%r103, %ntid.x;
	mov.u32 	%r104, %tid.x;
	mad.lo.s32 	%r1, %r102, %r103, %r104;
	add.s32 	%r105, %r100, 1;
	shr.u32 	%r106, %r105, 31;
	add.s32 	%r107, %r105, %r106;
	shr.u32 	%r108, %r107, 1;
	and.b32  	%r2, %r107, -2;
	mul.lo.s32 	%r3, %r108, %r1;
	setp.ge.u32 	%p8, %r1, %r101;
	@%p8 bra 	$L__BB0_35;
	setp.lt.s32 	%p10, %r100, 1;
	mov.b32 	%r173, 0;
	mov.pred 	%p50, 0;
	mov.u32 	%r174, %r173;
	mov.u32 	%r175, %r3;
	@%p10 bra 	$L__BB0_33;
	mul.lo.s32 	%r4, %r100, %r1;
	mul.lo.s32 	%r5, %r2, %r1;
	and.b32  	%r6, %r100, 3;
	setp.lt.u32 	%p12, %r100, 4;
	mov.b16 	%rs17, 1;
	mov.b32 	%r186, 0;
	mov.u32 	%r175, %r3;
	mov.u32 	%r174, %r186;
	mov.u32 	%r173, %r186;
	@%p12 bra 	$L__BB0_25;
	and.b32  	%r186, %r100, 2147483644;
	neg.s32 	%r147, %r186;
	add.s32 	%r146, %r4, 1;
	mov.b16 	%rs17, 1;
	mov.b32 	%r174, 0;
	mov.b32 	%r145, 1;
	mov.u32 	%r175, %r3;
	mov.u32 	%r173, %r174;
$L__BB0_4:
	add.s32 	%r17, %r145, -1;
	and.b16  	%rs8, %rs17, 255;
	setp.eq.s16 	%p13, %rs8, 0;
	add.s32 	%r116, %r146, -1;
	mul.wide.u32 	%rd12, %r116, 4;
	add.s64 	%rd4, %rd1, %rd12;
	@%p13 bra 	$L__BB0_7;
	ld.global.u32 	%r18, [%rd4];
	setp.lt.s32 	%p15, %r18, 1;
	mov.pred 	%p44, 0;
	@%p15 bra 	$L__BB0_9;
	add.s32 	%r117, %r173, %r5;
	mul.wide.u32 	%rd13, %r117, 4;
	add.s64 	%rd14, %rd3, %rd13;
	st.global.u32 	[%rd14], %r17;
	add.s32 	%r173, %r173, 1;
	mov.u32 	%r151, %r18;
$L__BB0_7:
	ld.global.u32 	%r118, [%rd4];
	setp.eq.s32 	%p17, %r118, %r151;
	mov.pred 	%p44, -1;
	@%p17 bra 	$L__BB0_9;
	add.s32 	%r119, %r145, -2;
	add.s32 	%r120, %r173, %r5;
	mul.wide.u32 	%rd15, %r120, 4;
	add.s64 	%rd16, %rd3, %rd15;
	st.global.u32 	[%rd16], %r119;
	add.s32 	%r173, %r173, 1;
	add.s32 	%r121, %r174, %r3;
	mul.wide.u32 	%rd17, %r121, 4;
	add.s64 	%rd18, %rd2, %rd17;
	st.global.u32 	[%rd18], %r175;
	add.s32 	%r174, %r174, 1;
	add.s32 	%r175, %r175, 1;
	mov.pred 	%p44, 0;
$L__BB0_9:
	mul.wide.u32 	%rd19, %r146, 4;
	add.s64 	%rd5, %rd1, %rd19;
	@%p44 bra 	$L__BB0_12;
	ld.global.u32 	%r29, [%rd5];
	setp.lt.s32 	%p20, %r29, 1;
	mov.pred 	%p45, 0;
	@%p20 bra 	$L__BB0_14;
	add.s32 	%r122, %r173, %r5;
	mul.wide.u32 	%rd20, %r122, 4;
	add.s64 	%rd21, %rd3, %rd20;
	st.global.u32 	[%rd21], %r145;
	add.s32 	%r173, %r173, 1;
	mov.u32 	%r151, %r29;
$L__BB0_12:
	ld.global.u32 	%r123, [%rd5];
	setp.eq.s32 	%p22, %r123, %r151;
	mov.pred 	%p45, -1;
	@%p22 bra 	$L__BB0_14;
	add.s32 	%r124, %r173, %r5;
	mul.wide.u32 	%rd22, %r124, 4;
	add.s64 	%rd23, %rd3, %rd22;
	st.global.u32 	[%rd23], %r17;
	add.s32 	%r173, %r173, 1;
	add.s32 	%r125, %r174, %r3;
	mul.wide.u32 	%rd24, %r125, 4;
	add.s64 	%rd25, %rd2, %rd24;
	st.global.u32 	[%rd25], %r175;
	add.s32 	%r174, %r174, 1;
	add.s32 	%r175, %r175, 1;
	mov.pred 	%p45, 0;
$L__BB0_14:
	add.s32 	%r40, %r145, 1;
	add.s32 	%r126, %r146, 1;
	mul.wide.u32 	%rd26, %r126, 4;
	add.s64 	%rd6, %rd1, %rd26;
	@%p45 bra 	$L__BB0_17;
	ld.global.u32 	%r41, [%rd6];
	setp.lt.s32 	%p25, %r41, 1;
	mov.pred 	%p46, 0;
	@%p25 bra 	$L__BB0_19;
	add.s32 	%r127, %r173, %r5;
	mul.wide.u32 	%rd27, %r127, 4;
	add.s64 	%rd28, %rd3, %rd27;
	st.global.u32 	[%rd28], %r40;
	add.s32 	%r173, %r173, 1;
	mov.u32 	%r151, %r41;
$L__BB0_17:
	ld.global.u32 	%r128, [%rd6];
	setp.eq.s32 	%p27, %r128, %r151;
	mov.pred 	%p46, -1;
	@%p27 bra 	$L__BB0_19;
	add.s32 	%r129, %r173, %r5;
	mul.wide.u32 	%rd29, %r129, 4;
	add.s64 	%rd30, %rd3, %rd29;
	st.global.u32 	[%rd30], %r145;
	add.s32 	%r173, %r173, 1;
	add.s32 	%r130, %r174, %r3;
	mul.wide.u32 	%rd31, %r130, 4;
	add.s64 	%rd32, %rd2, %rd31;
	st.global.u32 	[%rd32], %r175;
	add.s32 	%r174, %r174, 1;
	add.s32 	%r175, %r175, 1;
	mov.pred 	%p46, 0;
$L__BB0_19:
	add.s32 	%r131, %r146, 2;
	mul.wide.u32 	%rd33, %r131, 4;
	add.s64 	%rd7, %rd1, %rd33;
	@%p46 bra 	$L__BB0_22;
	ld.global.u32 	%r52, [%rd7];
	setp.lt.s32 	%p30, %r52, 1;
	mov.b16 	%rs17, 1;
	mov.pred 	%p50, 0;
	@%p30 bra 	$L__BB0_24;
	add.s32 	%r132, %r173, %r5;
	mul.wide.u32 	%rd34, %r132, 4;
	add.s64 	%rd35, %rd3, %rd34;
	add.s32 	%r133, %r145, 2;
	st.global.u32 	[%rd35], %r133;
	add.s32 	%r173, %r173, 1;
	mov.u32 	%r151, %r52;
$L__BB0_22:
	ld.global.u32 	%r134, [%rd7];
	setp.eq.s32 	%p32, %r134, %r151;
	mov.b16 	%rs17, 0;
	mov.pred 	%p50, -1;
	@%p32 bra 	$L__BB0_24;
	add.s32 	%r135, %r173, %r5;
	mul.wide.u32 	%rd36, %r135, 4;
	add.s64 	%rd37, %rd3, %rd36;
	st.global.u32 	[%rd37], %r40;
	add.s32 	%r173, %r173, 1;
	add.s32 	%r136, %r174, %r3;
	mul.wide.u32 	%rd38, %r136, 4;
	add.s64 	%rd39, %rd2, %rd38;
	st.global.u32 	[%rd39], %r175;
	add.s32 	%r174, %r174, 1;
	add.s32 	%r175, %r175, 1;
	mov.b16 	%rs17, 1;
	mov.pred 	%p50, 0;
$L__BB0_24:
	add.s32 	%r147, %r147, 4;
	add.s32 	%r146, %r146, 4;
	add.s32 	%r145, %r145, 4;
	setp.ne.s32 	%p34, %r147, 0;
	@%p34 bra 	$L__BB0_4;
$L__BB0_25:
	setp.eq.s32 	%p35, %r6, 0;
	@%p35 bra 	$L__BB0_33;
	add.s32 	%r185, %r186, %r4;
	neg.s32 	%r184, %r6;
$L__BB0_27:
	.pragma "nounroll";
	and.b16  	%rs12, %rs17, 255;
	setp.eq.s16 	%p36, %rs12, 0;
	mul.wide.u32 	%rd40, %r185, 4;
	add.s64 	%rd8, %rd1, %rd40;
	@%p36 bra 	$L__BB0_30;
	ld.global.u32 	%r83, [%rd8];
	setp.lt.s32 	%p38, %r83, 1;
	mov.b16 	%rs17, 1;
	mov.pred 	%p50, 0;
	@%p38 bra 	$L__BB0_32;
	add.s32 	%r137, %r173, %r5;
	mul.wide.u32 	%rd41, %r137, 4;
	add.s64 	%rd42, %rd3, %rd41;
	st.global.u32 	[%rd42], %r186;
	add.s32 	%r173, %r173, 1;
	mov.u32 	%r151, %r83;
$L__BB0_30:
	ld.global.u32 	%r138, [%rd8];
	setp.eq.s32 	%p40, %r138, %r151;
	mov.b16 	%rs17, 0;
	mov.pred 	%p50, -1;
	@%p40 bra 	$L__BB0_32;
	add.s32 	%r139, %r173, %r5;
	mul.wide.u32 	%rd43, %r139, 4;
	add.s64 	%rd44, %rd3, %rd43;
	add.s32 	%r140, %r186, -1;
	st.global.u32 	[%rd44], %r140;
	add.s32 	%r173, %r173, 1;
	add.s32 	%r141, %r174, %r3;
	mul.wide.u32 	%rd45, %r141, 4;
	add.s64 	%rd46, %rd2, %rd45;
	st.global.u32 	[%rd46], %r175;
	add.s32 	%r174, %r174, 1;
	add.s32 	%r175, %r175, 1;
	mov.b16 	%rs17, 1;
	mov.pred 	%p50, 0;
$L__BB0_32:
	add.s32 	%r186, %r186, 1;
	add.s32 	%r185, %r185, 1;
	add.s32 	%r184, %r184, 1;
	setp.ne.s32 	%p42, %r184, 0;
	@%p42 bra 	$L__BB0_27;
$L__BB0_33:
	not.pred 	%p43, %p50;
	@%p43 bra 	$L__BB0_35;
	add.s32 	%r142, %r100, -1;
	mad.lo.s32 	%r143, %r2, %r1, %r173;
	mul.wide.u32 	%rd47, %r143, 4;
	add.s64 	%rd48, %rd3, %rd47;
	st.global.u32 	[%rd48], %r142;
	add.s32 	%r144, %r174, %r3;
	mul.wide.u32 	%rd49, %r144, 4;
	add.s64 	%rd50, %rd2, %rd49;
	st.global.u32 	[%rd50], %r175;
$L__BB0_35:
	ret;

}
	// .globl	_Z13relabelKernelPiiii
.visible .entry _Z13relabelKernelPiiii(
	.param .u64 .ptr .align 1 _Z13relabelKernelPiiii_param_0,
	.param .u32 _Z13relabelKernelPiiii_param_1,
	.param .u32 _Z13relabelKernelPiiii_param_2,
	.param .u32 _Z13relabelKernelPiiii_param_3
)
{
	.reg .pred 	%p<2>;
	.reg .b32 	%r<14>;
	.reg .b64 	%rd<5>;

	ld.param.u64 	%rd2, [_Z13relabelKernelPiiii_param_0];
	ld.param.u32 	%r2, [_Z13relabelKernelPiiii_param_1];
	ld.param.u32 	%r1, [_Z13relabelKernelPiiii_param_2];
	ld.param.u32 	%r3, [_Z13relabelKernelPiiii_param_3];
	cvta.to.global.u64 	%rd3, %rd2;
	mov.u32 	%r4, %ctaid.x;
	mov.u32 	%r5, %ntid.x;
	mov.u32 	%r6, %tid.x;
	mad.lo.s32 	%r7, %r4, %r5, %r6;
	mov.u32 	%r8, %ctaid.y;
	mov.u32 	%r9, %ntid.y;
	mov.u32 	%r10, %tid.y;
	mad.lo.s32 	%r11, %r8, %r9, %r10;
	mad.lo.s32 	%r12, %r3, %r7, %r11;
	mul.wide.u32 	%rd4, %r12, 4;
	add.s64 	%rd1, %rd3, %rd4;
	ld.global.u32 	%r13, [%rd1];
	setp.ne.s32 	%p1, %r13, %r2;
	@%p1 bra 	$L__BB1_2;
	st.global.u32 	[%rd1], %r1;
$L__BB1_2:
	ret;

}
	// .globl	_Z14relabel2KernelPiiiiii
.visible .entry _Z14relabel2KernelPiiiiii(
	.param .u64 .ptr .align 1 _Z14relabel2KernelPiiiiii_param_0,
	.param .u32 _Z14relabel2KernelPiiiiii_param_1,
	.param .u32 _Z14relabel2KernelPiiiiii_param_2,
	.param .u32 _Z14relabel2KernelPiiiiii_param_3,
	.param .u32 _Z14relabel2KernelPiiiiii_param_4,
	.param .u32 _Z14relabel2KernelPiiiiii_param_5
)
{
	.reg .pred 	%p<2>;
	.reg .b32 	%r<17>;
	.reg .b64 	%rd<5>;

	ld.param.u64 	%rd2, [_Z14relabel2KernelPiiiiii_param_0];
	ld.param.u32 	%r2, [_Z14relabel2KernelPiiiiii_param_1];
	ld.param.u32 	%r1, [_Z14relabel2KernelPiiiiii_param_2];
	ld.param.u32 	%r3, [_Z14relabel2KernelPiiiiii_param_3];
	ld.param.u32 	%r4, [_Z14relabel2KernelPiiiiii_param_4];
	ld.param.u32 	%r5, [_Z14relabel2KernelPiiiiii_param_5];
	cvta.to.global.u64 	%rd3, %rd2;
	mov.u32 	%r6, %ctaid.x;
	mov.u32 	%r7, %ntid.x;
	mov.u32 	%r8, %tid.x;
	mad.lo.s32 	%r9, %r6, %r7, %r8;
	mov.u32 	%r10, %ctaid.y;
	mov.u32 	%r11, %ntid.y;
	mov.u32 	%r12, %tid.y;
	mad.lo.s32 	%r13, %r5, %r4, %r9;
	mad.lo.s32 	%r14, %r10, %r11, %r12;
	mad.lo.s32 	%r15, %r13, %r3, %r14;
	mul.wide.u32 	%rd4, %r15, 4;
	add.s64 	%rd1, %rd3, %rd4;
	ld.global.u32 	%r16, [%rd1];
	setp.ne.s32 	%p1, %r16, %r2;
	@%p1 bra 	$L__BB2_2;
	st.global.u32 	[%rd1], %r1;
$L__BB2_2:
	ret;

}
	// .globl	_Z19relabelUnrollKernelPiiiiiii
.visible .entry _Z19relabelUnrollKernelPiiiiiii(
	.param .u64 .ptr .align 1 _Z19relabelUnrollKernelPiiiiiii_param_0,
	.param .u32 _Z19relabelUnrollKernelPiiiiiii_param_1,
	.param .u32 _Z19relabelUnrollKernelPiiiiiii_param_2,
	.param .u32 _Z19relabelUnrollKernelPiiiiiii_param_3,
	.param .u32 _Z19relabelUnrollKernelPiiiiiii_param_4,
	.param .u32 _Z19relabelUnrollKernelPiiiiiii_param_5,
	.param .u32 _Z19relabelUnrollKernelPiiiiiii_param_6
)
{
	.reg .pred 	%p<11>;
	.reg .b32 	%r<51>;
	.reg .b64 	%rd<13>;

	ld.param.u64 	%rd7, [_Z19relabelUnrollKernelPiiiiiii_param_0];
	ld.param.u32 	%r23, [_Z19relabelUnrollKernelPiiiiiii_param_1];
	ld.param.u32 	%r24, [_Z19relabelUnrollKernelPiiiiiii_param_2];
	ld.param.u32 	%r25, [_Z19relabelUnrollKernelPiiiiiii_param_3];
	ld.param.u32 	%r26, [_Z19relabelUnrollKernelPiiiiiii_param_4];
	ld.param.u32 	%r27, [_Z19relabelUnrollKernelPiiiiiii_param_5];
	ld.param.u32 	%r28, [_Z19relabelUnrollKernelPiiiiiii_param_6];
	cvta.to.global.u64 	%rd1, %rd7;
	mov.u32 	%r29, %ctaid.x;
	mov.u32 	%r30, %ntid.x;
	mov.u32 	%r31, %tid.x;
	mad.lo.s32 	%r32, %r29, %r30, %r31;
	mad.lo.s32 	%r1, %r27, %r26, %r32;
	mov.u32 	%r33, %ctaid.y;
	mov.u32 	%r34, %ntid.y;
	mov.u32 	%r35, %tid.y;
	mad.lo.s32 	%r2, %r33, %r34, %r35;
	div.s32 	%r3, %r25, %r28;
	mul.lo.s32 	%r48, %r3, %r2;
	setp.ge.s32 	%p1, %r48, %r3;
	@%p1 bra 	$L__BB3_17;
	mul.lo.s32 	%r5, %r1, %r25;
	sub.s32 	%r36, 1, %r2;
	mul.lo.s32 	%r6, %r3, %r36;
	and.b32  	%r7, %r6, 3;
	setp.eq.s32 	%p2, %r7, 0;
	@%p2 bra 	$L__BB3_6;
	add.s32 	%r47, %r5, %r48;
	neg.s32 	%r46, %r7;
	add.s32 	%r48, %r48, %r7;
$L__BB3_3:
	.pragma "nounroll";
	mul.wide.u32 	%rd8, %r47, 4;
	add.s64 	%rd2, %rd1, %rd8;
	ld.global.u32 	%r37, [%rd2];
	setp.ne.s32 	%p3, %r37, %r23;
	@%p3 bra 	$L__BB3_5;
	st.global.u32 	[%rd2], %r24;
$L__BB3_5:
	add.s32 	%r47, %r47, 1;
	add.s32 	%r46, %r46, 1;
	setp.ne.s32 	%p4, %r46, 0;
	@%p4 bra 	$L__BB3_3;
$L__BB3_6:
	add.s32 	%r38, %r6, -1;
	setp.lt.u32 	%p5, %r38, 3;
	@%p5 bra 	$L__BB3_17;
	sub.s32 	%r50, %r48, %r3;
	add.s32 	%r39, %r48, %r5;
	add.s32 	%r49, %r39, 3;
$L__BB3_8:
	add.s32 	%r20, %r49, -2;
	add.s32 	%r40, %r49, -3;
	mul.wide.u32 	%rd9, %r40, 4;
	add.s64 	%rd3, %rd1, %rd9;
	ld.global.u32 	%r41, [%rd3];
	setp.ne.s32 	%p6, %r41, %r23;
	@%p6 bra 	$L__BB3_10;
	st.global.u32 	[%rd3], %r24;
$L__BB3_10:
	mul.wide.u32 	%rd10, %r20, 4;
	add.s64 	%rd4, %rd1, %rd10;
	ld.global.u32 	%r42, [%rd4];
	setp.ne.s32 	%p7, %r42, %r23;
	@%p7 bra 	$L__BB3_12;
	st.global.u32 	[%rd4], %r24;
$L__BB3_12:
	add.s32 	%r43, %r20, 1;
	mul.wide.u32 	%rd11, %r43, 4;
	add.s64 	%rd5, %rd1, %rd11;
	ld.global.u32 	%r44, [%rd5];
	setp.ne.s32 	%p8, %r44, %r23;
	@%p8 bra 	$L__BB3_14;
	st.global.u32 	[%rd5], %r24;
$L__BB3_14:
	mul.wide.u32 	%rd12, %r49, 4;
	add.s64 	%rd6, %rd1, %rd12;
	ld.global.u32 	%r45, [%rd6];
	setp.ne.s32 	%p9, %r45, %r23;
	@%p9 bra 	$L__BB3_16;
	st.global.u32 	[%rd6], %r24;
$L__BB3_16:
	add.s32 	%r50, %r50, 4;
	add.s32 	%r49, %r49, 4;
	setp.ne.s32 	%p10, %r50, 0;
	@%p10 bra 	$L__BB3_8;
$L__BB3_17:
	ret;

}
	// .globl	_Z16mergeSpansKernelPiS_iii
.visible .entry _Z16mergeSpansKernelPiS_iii(
	.param .u64 .ptr .align 1 _Z16mergeSpansKernelPiS_iii_param_0,
	.param .u64 .ptr .align 1 _Z16mergeSpansKernelPiS_iii_param_1,
	.param .u32 _Z16mergeSpansKernelPiS_iii_param_2,
	.param .u32 _Z16mergeSpansKernelPiS_iii_param_3,
	.param .u32 _Z16mergeSpansKernelPiS_iii_param_4
)
{
	.reg .pred 	%p<40>;
	.reg .b32 	%r<179>;
	.reg .b64 	%rd<61>;

	ld.param.u64 	%rd31, [_Z16mergeSpansKernelPiS_iii_param_0];
	ld.param.u64 	%rd32, [_Z16mergeSpansKernelPiS_iii_param_1];
	ld.param.u32 	%r80, [_Z16mergeSpansKernelPiS_iii_param_3];
	ld.param.u32 	%r81, [_Z16mergeSpansKernelPiS_iii_param_4];
	cvta.to.global.u64 	%rd1, %rd31;
	cvta.to.global.u64 	%rd2, %rd32;
	mov.u32 	%r82, %ctaid.x;
	mov.u32 	%r83, %ntid.x;
	mov.u32 	%r84, %tid.x;
	mad.lo.s32 	%r85, %r82, %r83, %r84;
	add.s32 	%r86, %r80, 1;
	shr.u32 	%r87, %r86, 31;
	add.s32 	%r88, %r86, %r87;
	shr.u32 	%r2, %r88, 1;
	and.b32  	%r1, %r88, -2;
	mul.lo.s32 	%r3, %r81, %r85;
	add.s32 	%r89, %r81, %r3;
	add.s32 	%r4, %r89, -1;
	setp.ge.u32 	%p1, %r3, %r4;
	@%p1 bra 	$L__BB4_64;
	shr.u32 	%r5, %r1, 2;
	setp.lt.u32 	%p2, %r1, 4;
	@%p2 bra 	$L__BB4_64;
	mul.lo.s32 	%r91, %r3, %r2;
	add.s32 	%r92, %r91, 1;
	mul.wide.u32 	%rd33, %r92, 4;
	add.s64 	%rd3, %rd1, %rd33;
	add.s32 	%r93, %r91, 2;
	mul.wide.u32 	%rd34, %r93, 4;
	add.s64 	%rd4, %rd1, %rd34;
	add.s32 	%r94, %r91, 3;
	mul.wide.u32 	%rd35, %r94, 4;
	add.s64 	%rd5, %rd1, %rd35;
	add.s32 	%r95, %r91, 4;
	mul.wide.u32 	%rd36, %r95, 4;
	add.s64 	%rd6, %rd1, %rd36;
	add.s32 	%r96, %r91, 5;
	mul.wide.u32 	%rd37, %r96, 4;
	add.s64 	%rd7, %rd1, %rd37;
	add.s32 	%r97, %r91, 6;
	mul.wide.u32 	%rd38, %r97, 4;
	add.s64 	%rd8, %rd1, %rd38;
	add.s32 	%r98, %r91, 7;
	mul.wide.u32 	%rd39, %r98, 4;
	add.s64 	%rd9, %rd1, %rd39;
	shl.b32 	%r6, %r2, 1;
	mov.b32 	%r149, 0;
	mov.u32 	%r150, %r3;
$L__BB4_3:
	mov.u32 	%r8, %r150;
	mul.lo.s32 	%r9, %r8, %r1;
	add.s32 	%r150, %r8, 1;
	add.s32 	%r11, %r9, %r1;
	mul.lo.s32 	%r12, %r8, %r2;
	neg.s32 	%r13, %r8;
	mov.b32 	%r151, 0;
$L__BB4_4:
	add.s32 	%r100, %r151, %r9;
	mul.wide.u32 	%rd40, %r100, 4;
	add.s64 	%rd10, %rd2, %rd40;
	ld.global.u32 	%r15, [%rd10];
	setp.lt.s32 	%p3, %r15, 0;
	@%p3 bra 	$L__BB4_63;
	ld.global.u32 	%r16, [%rd10+4];
	shr.u32 	%r102, %r151, 1;
	add.s32 	%r103, %r102, %r12;
	mul.wide.u32 	%rd41, %r103, 4;
	add.s64 	%rd11, %rd1, %rd41;
	mov.b32 	%r152, 0;
$L__BB4_6:
	add.s32 	%r104, %r152, %r11;
	mul.wide.u32 	%rd42, %r104, 4;
	add.s64 	%rd12, %rd2, %rd42;
	ld.global.u32 	%r18, [%rd12];
	setp.lt.s32 	%p4, %r18, 0;
	@%p4 bra 	$L__BB4_62;
	ld.global.u32 	%r105, [%rd12+4];
	setp.gt.s32 	%p5, %r15, %r105;
	setp.lt.s32 	%p6, %r16, %r18;
	or.pred  	%p7, %p5, %p6;
	@%p7 bra 	$L__BB4_61;
	setp.gt.s32 	%p8, %r3, %r150;
	ld.global.u32 	%r19, [%rd11];
	@%p8 bra 	$L__BB4_61;
	and.b32  	%r106, %r149, 1;
	setp.eq.b32 	%p9, %r106, 1;
	not.pred 	%p10, %p9;
	shr.u32 	%r107, %r152, 1;
	add.s32 	%r108, %r12, %r2;
	add.s32 	%r109, %r107, %r108;
	mul.wide.u32 	%rd43, %r109, 4;
	add.s64 	%rd13, %rd1, %rd43;
	mov.u32 	%r160, %r3;
	@%p10 bra 	$L__BB4_26;
	mul.lo.s32 	%r110, %r3, %r2;
	mul.wide.u32 	%rd44, %r110, 4;
	add.s64 	%rd14, %rd1, %rd44;
	ld.global.u32 	%r111, [%rd14];
	ld.global.u32 	%r154, [%rd13];
	setp.ne.s32 	%p11, %r111, %r154;
	@%p11 bra 	$L__BB4_12;
	st.global.u32 	[%rd14], %r19;
	ld.global.u32 	%r154, [%rd13];
$L__BB4_12:
	ld.global.u32 	%r112, [%rd3];
	setp.ne.s32 	%p12, %r112, %r154;
	@%p12 bra 	$L__BB4_14;
	st.global.u32 	[%rd3], %r19;
	ld.global.u32 	%r154, [%rd13];
$L__BB4_14:
	ld.global.u32 	%r113, [%rd4];
	setp.ne.s32 	%p13, %r113, %r154;
	@%p13 bra 	$L__BB4_16;
	st.global.u32 	[%rd4], %r19;
	ld.global.u32 	%r154, [%rd13];
$L__BB4_16:
	ld.global.u32 	%r114, [%rd5];
	setp.ne.s32 	%p14, %r114, %r154;
	@%p14 bra 	$L__BB4_18;
	st.global.u32 	[%rd5], %r19;
	ld.global.u32 	%r154, [%rd13];
$L__BB4_18:
	ld.global.u32 	%r115, [%rd6];
	setp.ne.s32 	%p15, %r115, %r154;
	@%p15 bra 	$L__BB4_20;
	st.global.u32 	[%rd6], %r19;
	ld.global.u32 	%r154, [%rd13];
$L__BB4_20:
	ld.global.u32 	%r116, [%rd7];
	setp.ne.s32 	%p16, %r116, %r154;
	@%p16 bra 	$L__BB4_22;
	st.global.u32 	[%rd7], %r19;
	ld.global.u32 	%r154, [%rd13];
$L__BB4_22:
	ld.global.u32 	%r117, [%rd8];
	setp.ne.s32 	%p17, %r117, %r154;
	@%p17 bra 	$L__BB4_24;
	st.global.u32 	[%rd8], %r19;
	ld.global.u32 	%r154, [%rd13];
$L__BB4_24:
	add.s32 	%r160, %r3, 1;
	ld.global.u32 	%r118, [%rd9];
	setp.ne.s32 	%p18, %r118, %r154;
	@%p18 bra 	$L__BB4_26;
	st.global.u32 	[%rd9], %r19;
$L__BB4_26:
	setp.eq.s32 	%p19, %r149, -1;
	@%p19 bra 	$L__BB4_61;
	add.s32 	%r163, %r13, %r160;
	mad.lo.s32 	%r162, %r2, %r160, 3;
	add.s32 	%r161, %r162, %r2;
$L__BB4_28:
	add.s32 	%r119, %r162, -3;
	mul.wide.u32 	%rd45, %r119, 4;
	add.s64 	%rd15, %rd1, %rd45;
	ld.global.u32 	%r120, [%rd15];
	ld.global.u32 	%r165, [%rd13];
	setp.ne.s32 	%p20, %r120, %r165;
	@%p20 bra 	$L__BB4_30;
	st.global.u32 	[%rd15], %r19;
	ld.global.u32 	%r165, [%rd13];
$L__BB4_30:
	add.s32 	%r121, %r162, -2;
	mul.wide.u32 	%rd46, %r121, 4;
	add.s64 	%rd16, %rd1, %rd46;
	ld.global.u32 	%r122, [%rd16];
	setp.ne.s32 	%p21, %r122, %r165;
	@%p21 bra 	$L__BB4_32;
	st.global.u32 	[%rd16], %r19;
	ld.global.u32 	%r165, [%rd13];
$L__BB4_32:
	add.s32 	%r123, %r162, -1;
	mul.wide.u32 	%rd47, %r123, 4;
	add.s64 	%rd17, %rd1, %rd47;
	ld.global.u32 	%r124, [%rd17];
	setp.ne.s32 	%p22, %r124, %r165;
	@%p22 bra 	$L__BB4_34;
	st.global.u32 	[%rd17], %r19;
	ld.global.u32 	%r165, [%rd13];
$L__BB4_34:
	mul.wide.u32 	%rd48, %r162, 4;
	add.s64 	%rd18, %rd1, %rd48;
	ld.global.u32 	%r125, [%rd18];
	setp.ne.s32 	%p23, %r125, %r165;
	@%p23 bra 	$L__BB4_36;
	st.global.u32 	[%rd18], %r19;
	ld.global.u32 	%r165, [%rd13];
$L__BB4_36:
	add.s32 	%r126, %r162, 1;
	mul.wide.u32 	%rd49, %r126, 4;
	add.s64 	%rd19, %rd1, %rd49;
	ld.global.u32 	%r127, [%rd19];
	setp.ne.s32 	%p24, %r127, %r165;
	@%p24 bra 	$L__BB4_38;
	st.global.u32 	[%rd19], %r19;
	ld.global.u32 	%r165, [%rd13];
$L__BB4_38:
	add.s32 	%r128, %r162, 2;
	mul.wide.u32 	%rd50, %r128, 4;
	add.s64 	%rd20, %rd1, %rd50;
	ld.global.u32 	%r129, [%rd20];
	setp.ne.s32 	%p25, %r129, %r165;
	@%p25 bra 	$L__BB4_40;
	st.global.u32 	[%rd20], %r19;
	ld.global.u32 	%r165, [%rd13];
$L__BB4_40:
	add.s32 	%r130, %r162, 3;
	mul.wide.u32 	%rd51, %r130, 4;
	add.s64 	%rd21, %rd1, %rd51;
	ld.global.u32 	%r131, [%rd21];
	setp.ne.s32 	%p26, %r131, %r165;
	@%p26 bra 	$L__BB4_42;
	st.global.u32 	[%rd21], %r19;
	ld.global.u32 	%r165, [%rd13];
$L__BB4_42:
	add.s32 	%r132, %r162, 4;
	mul.wide.u32 	%rd52, %r132, 4;
	add.s64 	%rd22, %rd1, %rd52;
	ld.global.u32 	%r133, [%rd22];
	setp.ne.s32 	%p27, %r133, %r165;
	@%p27 bra 	$L__BB4_44;
	st.global.u32 	[%rd22], %r19;
	ld.global.u32 	%r165, [%rd13];
$L__BB4_44:
	add.s32 	%r134, %r161, -3;
	mul.wide.u32 	%rd53, %r134, 4;
	add.s64 	%rd23, %rd1, %rd53;
	ld.global.u32 	%r135, [%rd23];
	setp.ne.s32 	%p28, %r135, %r165;
	@%p28 bra 	$L__BB4_46;
	st.global.u32 	[%rd23], %r19;
	ld.global.u32 	%r165, [%rd13];
$L__BB4_46:
	add.s32 	%r136, %r161, -2;
	mul.wide.u32 	%rd54, %r136, 4;
	add.s64 	%rd24, %rd1, %rd54;
	ld.global.u32 	%r137, [%rd24];
	setp.ne.s32 	%p29, %r137, %r165;
	@%p29 bra 	$L__BB4_48;
	st.global.u32 	[%rd24], %r19;
	ld.global.u32 	%r165, [%rd13];
$L__BB4_48:
	add.s32 	%r138, %r161, -1;
	mul.wide.u32 	%rd55, %r138, 4;
	add.s64 	%rd25, %rd1, %rd55;
	ld.global.u32 	%r139, [%rd25];
	setp.ne.s32 	%p30, %r139, %r165;
	@%p30 bra 	$L__BB4_50;
	st.global.u32 	[%rd25], %r19;
	ld.global.u32 	%r165, [%rd13];
$L__BB4_50:
	mul.wide.u32 	%rd56, %r161, 4;
	add.s64 	%rd26, %rd1, %rd56;
	ld.global.u32 	%r140, [%rd26];
	setp.ne.s32 	%p31, %r140, %r165;
	@%p31 bra 	$L__BB4_52;
	st.global.u32 	[%rd26], %r19;
	ld.global.u32 	%r165, [%rd13];
$L__BB4_52:
	add.s32 	%r141, %r161, 1;
	mul.wide.u32 	%rd57, %r141, 4;
	add.s64 	%rd27, %rd1, %rd57;
	ld.global.u32 	%r142, [%rd27];
	setp.ne.s32 	%p32, %r142, %r165;
	@%p32 bra 	$L__BB4_54;
	st.global.u32 	[%rd27], %r19;
	ld.global.u32 	%r165, [%rd13];
$L__BB4_54:
	add.s32 	%r143, %r161, 2;
	mul.wide.u32 	%rd58, %r143, 4;
	add.s64 	%rd28, %rd1, %rd58;
	ld.global.u32 	%r144, [%rd28];
	setp.ne.s32 	%p33, %r144, %r165;
	@%p33 bra 	$L__BB4_56;
	st.global.u32 	[%rd28], %r19;
	ld.global.u32 	%r165, [%rd13];
$L__BB4_56:
	add.s32 	%r145, %r161, 3;
	mul.wide.u32 	%rd59, %r145, 4;
	add.s64 	%rd29, %rd1, %rd59;
	ld.global.u32 	%r146, [%rd29];
	setp.ne.s32 	%p34, %r146, %r165;
	@%p34 bra 	$L__BB4_58;
	st.global.u32 	[%rd29], %r19;
	ld.global.u32 	%r165, [%rd13];
$L__BB4_58:
	add.s32 	%r147, %r161, 4;
	mul.wide.u32 	%rd60, %r147, 4;
	add.s64 	%rd30, %rd1, %rd60;
	ld.global.u32 	%r148, [%rd30];
	setp.ne.s32 	%p35, %r148, %r165;
	@%p35 bra 	$L__BB4_60;
	st.global.u32 	[%rd30], %r19;
$L__BB4_60:
	add.s32 	%r163, %r163, 2;
	add.s32 	%r162, %r162, %r6;
	add.s32 	%r161, %r161, %r6;
	setp.ne.s32 	%p36, %r163, 2;
	@%p36 bra 	$L__BB4_28;
$L__BB4_61:
	add.s32 	%r152, %r152, 2;
	setp.lt.u32 	%p37, %r152, %r5;
	@%p37 bra 	$L__BB4_6;
$L__BB4_62:
	add.s32 	%r151, %r151, 2;
	setp.lt.u32 	%p38, %r151, %r5;
	@%p38 bra 	$L__BB4_4;
$L__BB4_63:
	setp.ne.s32 	%p39, %r150, %r4;
	add.s32 	%r149, %r149, 1;
	@%p39 bra 	$L__BB4_3;
$L__BB4_64:
	ret;

}


// ===== COMPILED SASS (sm_100) =====

	.target	sm_100

	.elftype	@"ET_EXEC"


//--------------------- .note.nv.tkinfo           --------------------------
	.section	.note.nv.tkinfo,"",@"SHT_NOTE"
	.sectionflags	@"SHF_NOTE_NV_TKINFO"
	.tkinfo
        /*0018*/ 	.word	0x00000002
        /*0030*/ 	.string	""
        /*0030*/ 	.string	"ptxas"
        /*0030*/ 	.string	"Cuda compilation tools, release 13.0, V13.0.88"
        /*0030*/ 	.string	"Build cuda_13.0.r13.0/compiler.36424714_0"
        /*0030*/ 	.string	"-arch sm_100 -m 64 "



//--------------------- .note.nv.cuinfo           --------------------------
	.section	.note.nv.cuinfo,"",@"SHT_NOTE"
	.sectionflags	@"SHF_NOTE_NV_CUINFO"
        /*0018*/ 	.short	0x0002
        /*001a*/ 	.short	0x0064
        /*001c*/ 	.short	0x0082
	.zero		2


//--------------------- .nv.info                  --------------------------
	.section	.nv.info,"",@"SHT_CUDA_INFO"
	.align	4


	//----- nvinfo : EIATTR_REGCOUNT
	.align		4
        /*0000*/ 	.byte	0x04, 0x2f
        /*0002*/ 	.short	(.L_1 - .L_0)
	.align		4
.L_0:
        /*0004*/ 	.word	index@(_Z15findSpansKernelPiS_PKiii)
        /*0008*/ 	.word	0x00000020


	//----- nvinfo : EIATTR_FRAME_SIZE
	.align		4
.L_1:
        /*000c*/ 	.byte	0x04, 0x11
        /*000e*/ 	.short	(.L_3 - .L_2)
	.align		4
.L_2:
        /*0010*/ 	.word	index@(_Z15findSpansKernelPiS_PKiii)
        /*0014*/ 	.word	0x00000000


	//----- nvinfo : EIATTR_REGCOUNT
	.align		4
.L_3:
        /*0018*/ 	.byte	0x04, 0x2f
        /*001a*/ 	.short	(.L_5 - .L_4)
	.align		4
.L_4:
        /*001c*/ 	.word	index@(_Z13relabelKernelPiiii)
        /*0020*/ 	.word	0x0000000a


	//----- nvinfo : EIATTR_FRAME_SIZE
	.align		4
.L_5:
        /*0024*/ 	.byte	0x04, 0x11
        /*0026*/ 	.short	(.L_7 - .L_6)
	.align		4
.L_6:
        /*0028*/ 	.word	index@(_Z13relabelKernelPiiii)
        /*002c*/ 	.word	0x00000000


	//----- nvinfo : EIATTR_REGCOUNT
	.align		4
.L_7:
        /*0030*/ 	.byte	0x04, 0x2f
        /*0032*/ 	.short	(.L_9 - .L_8)
	.align		4
.L_8:
        /*0034*/ 	.word	index@(_Z14relabel2KernelPiiiiii)
        /*0038*/ 	.word	0x0000000c


	//----- nvinfo : EIATTR_FRAME_SIZE
	.align		4
.L_9:
        /*003c*/ 	.byte	0x04, 0x11
        /*003e*/ 	.short	(.L_11 - .L_10)
	.align		4
.L_10:
        /*0040*/ 	.word	index@(_Z14relabel2KernelPiiiiii)
        /*0044*/ 	.word	0x00000000


	//----- nvinfo : EIATTR_REGCOUNT
	.align		4
.L_11:
        /*0048*/ 	.byte	0x04, 0x2f
        /*004a*/ 	.short	(.L_13 - .L_12)
	.align		4
.L_12:
        /*004c*/ 	.word	index@(_Z19relabelUnrollKernelPiiiiiii)
        /*0050*/ 	.word	0x00000016


	//----- nvinfo : EIATTR_FRAME_SIZE
	.align		4
.L_13:
        /*0054*/ 	.byte	0x04, 0x11
        /*0056*/ 	.short	(.L_15 - .L_14)
	.align		4
.L_14:
        /*0058*/ 	.word	index@(_Z19relabelUnrollKernelPiiiiiii)
        /*005c*/ 	.word	0x00000000


	//----- nvinfo : EIATTR_REGCOUNT
	.align		4
.L_15:
        /*0060*/ 	.byte	0x04, 0x2f
        /*0062*/ 	.short	(.L_17 - .L_16)
	.align		4
.L_16:
        /*0064*/ 	.word	index@(_Z16mergeSpansKernelPiS_iii)
        /*0068*/ 	.word	0x00000030


	//----- nvinfo : EIATTR_FRAME_SIZE
	.align		4
.L_17:
        /*006c*/ 	.byte	0x04, 0x11
        /*006e*/ 	.short	(.L_19 - .L_18)
	.align		4
.L_18:
        /*0070*/ 	.word	index@(_Z16mergeSpansKernelPiS_iii)
        /*0074*/ 	.word	0x00000000


	//----- nvinfo : EIATTR_MIN_STACK_SIZE
	.align		4
.L_19:
        /*0078*/ 	.byte	0x04, 0x12
        /*007a*/ 	.short	(.L_21 - .L_20)
	.align		4
.L_20:
        /*007c*/ 	.word	index@(_Z16mergeSpansKernelPiS_iii)
        /*0080*/ 	.word	0x00000000


	//----- nvinfo : EIATTR_MIN_STACK_SIZE
	.align		4
.L_21:
        /*0084*/ 	.byte	0x04, 0x12
        /*0086*/ 	.short	(.L_23 - .L_22)
	.align		4
.L_22:
        /*0088*/ 	.word	index@(_Z19relabelUnrollKernelPiiiiiii)
        /*008c*/ 	.word	0x00000000


	//----- nvinfo : EIATTR_MIN_STACK_SIZE
	.align		4
.L_23:
        /*0090*/ 	.byte	0x04, 0x12
        /*0092*/ 	.short	(.L_25 - .L_24)
	.align		4
.L_24:
        /*0094*/ 	.word	index@(_Z14relabel2KernelPiiiiii)
        /*0098*/ 	.word	0x00000000


	//----- nvinfo : EIATTR_MIN_STACK_SIZE
	.align		4
.L_25:
        /*009c*/ 	.byte	0x04, 0x12
        /*009e*/ 	.short	(.L_27 - .L_26)
	.align		4
.L_26:
        /*00a0*/ 	.word	index@(_Z13relabelKernelPiiii)
        /*00a4*/ 	.word	0x00000000


	//----- nvinfo : EIATTR_MIN_STACK_SIZE
	.align		4
.L_27:
        /*00a8*/ 	.byte	0x04, 0x12
        /*00aa*/ 	.short	(.L_29 - .L_28)
	.align		4
.L_28:
        /*00ac*/ 	.word	index@(_Z15findSpansKernelPiS_PKiii)
        /*00b0*/ 	.word	0x00000000
.L_29:


//--------------------- .nv.compat                --------------------------
	.section	.nv.compat,"",@"SHT_CUDA_COMPAT_INFO"
	.align	4
        /*0000*/ 	.byte	0x02, 0x09, 0x00, 0x00, 0x02, 0x02, 0x01, 0x00, 0x02, 0x05, 0x05, 0x00, 0x03, 0x07, 0x01, 0x01
        /*0010*/ 	.byte	0x02, 0x03, 0x00, 0x00, 0x02, 0x06, 0x01, 0x00, 0x04, 0x0b, 0x08, 0x00, 0x09, 0x00, 0x00, 0x00
        /*0020*/ 	.byte	0x00, 0x00, 0x00, 0x00


//--------------------- .nv.info._Z16mergeSpansKernelPiS_iii --------------------------
	.section	.nv.info._Z16mergeSpansKernelPiS_iii,"",@"SHT_CUDA_INFO"
	.sectionflags	@""
	.align	4


	//----- nvinfo : EIATTR_CUDA_API_VERSION
	.align		4
        /*0000*/ 	.byte	0x04, 0x37
        /*0002*/ 	.short	(.L_31 - .L_30)
.L_30:
        /*0004*/ 	.word	0x00000082


	//----- nvinfo : EIATTR_KPARAM_INFO
	.align		4
.L_31:
        /*0008*/ 	.byte	0x04, 0x17
        /*000a*/ 	.short	(.L_33 - .L_32)
.L_32:
        /*000c*/ 	.word	0x00000000
        /*0010*/ 	.short	0x0004
        /*0012*/ 	.short	0x0018
        /*0014*/ 	.byte	0x00, 0xf0, 0x11, 0x00


	//----- nvinfo : EIATTR_KPARAM_INFO
	.align		4
.L_33:
        /*0018*/ 	.byte	0x04, 0x17
        /*001a*/ 	.short	(.L_35 - .L_34)
.L_34:
        /*001c*/ 	.word	0x00000000
        /*0020*/ 	.short	0x0003
        /*0022*/ 	.short	0x0014
        /*0024*/ 	.byte	0x00, 0xf0, 0x11, 0x00


	//----- nvinfo : EIATTR_KPARAM_INFO
	.align		4
.L_35:
        /*0028*/ 	.byte	0x04, 0x17
        /*002a*/ 	.short	(.L_37 - .L_36)
.L_36:
        /*002c*/ 	.word	0x00000000
        /*0030*/ 	.short	0x0002
        /*0032*/ 	.short	0x0010
        /*0034*/ 	.byte	0x00, 0xf0, 0x11, 0x00


	//----- nvinfo : EIATTR_KPARAM_INFO
	.align		4
.L_37:
        /*0038*/ 	.byte	0x04, 0x17
        /*003a*/ 	.short	(.L_39 - .L_38)
.L_38:
        /*003c*/ 	.word	0x00000000
        /*0040*/ 	.short	0x0001
        /*0042*/ 	.short	0x0008
        /*0044*/ 	.byte	0x00, 0xf5, 0x21, 0x00


	//----- nvinfo : EIATTR_KPARAM_INFO
	.align		4
.L_39:
        /*0048*/ 	.byte	0x04, 0x17
        /*004a*/ 	.short	(.L_41 - .L_40)
.L_40:
        /*004c*/ 	.word	0x00000000
        /*0050*/ 	.short	0x0000
        /*0052*/ 	.short	0x0000
        /*0054*/ 	.byte	0x00, 0xf5, 0x21, 0x00


	//----- nvinfo : EIATTR_SPARSE_MMA_MASK
	.align		4
.L_41:
        /*0058*/ 	.byte	0x03, 0x50
        /*005a*/ 	.short	0x0000


	//----- nvinfo : EIATTR_MAXREG_COUNT
	.align		4
        /*005c*/ 	.byte	0x03, 0x1b
        /*005e*/ 	.short	0x00ff


	//----- nvinfo : EIATTR_MERCURY_ISA_VERSION
	.align		4
        /*0060*/ 	.byte	0x03, 0x5f
        /*0062*/ 	.short	0x0101


	//----- nvinfo : EIATTR_VRC_CTA_INIT_COUNT
	.align		4
        /*0064*/ 	.byte	0x02, 0x4a
	.zero		1
	.zero		1


	//----- nvinfo : EIATTR_EXIT_INSTR_OFFSETS
	.align		4
        /*0068*/ 	.byte	0x04, 0x1c
        /*006a*/ 	.short	(.L_43 - .L_42)


	//   ....[0]....
.L_42:
        /*006c*/ 	.word	0x000000c0


	//   ....[1]....
        /*0070*/ 	.word	0x00000100


	//   ....[2]....
        /*0074*/ 	.word	0x00000f60


	//----- nvinfo : EIATTR_CRS_STACK_SIZE
	.align		4
.L_43:
        /*0078*/ 	.byte	0x04, 0x1e
        /*007a*/ 	.short	(.L_45 - .L_44)
.L_44:
        /*007c*/ 	.word	0x00000000


	//----- nvinfo : EIATTR_CBANK_PARAM_SIZE
	.align		4
.L_45:
        /*0080*/ 	.byte	0x03, 0x19
        /*0082*/ 	.short	0x001c


	//----- nvinfo : EIATTR_PARAM_CBANK
	.align		4
        /*0084*/ 	.byte	0x04, 0x0a
        /*0086*/ 	.short	(.L_47 - .L_46)
	.align		4
.L_46:
        /*0088*/ 	.word	index@(.nv.constant0._Z16mergeSpansKernelPiS_iii)
        /*008c*/ 	.short	0x0380
        /*008e*/ 	.short	0x001c


	//----- nvinfo : EIATTR_SW_WAR
	.align		4
.L_47:
        /*0090*/ 	.byte	0x04, 0x36
        /*0092*/ 	.short	(.L_49 - .L_48)
.L_48:
        /*0094*/ 	.word	0x00000008
.L_49:


//--------------------- .nv.info._Z19relabelUnrollKernelPiiiiiii --------------------------
	.section	.nv.info._Z19relabelUnrollKernelPiiiiiii,"",@"SHT_CUDA_INFO"
	.sectionflags	@""
	.align	4


	//----- nvinfo : EIATTR_CUDA_API_VERSION
	.align		4
        /*0000*/ 	.byte	0x04, 0x37
        /*0002*/ 	.short	(.L_51 - .L_50)
.L_50:
        /*0004*/ 	.word	0x00000082


	//----- nvinfo : EIATTR_KPARAM_INFO
	.align		4
.L_51:
        /*0008*/ 	.byte	0x04, 0x17
        /*000a*/ 	.short	(.L_53 - .L_52)
.L_52:
        /*000c*/ 	.word	0x00000000
        /*0010*/ 	.short	0x0006
        /*0012*/ 	.short	0x001c
        /*0014*/ 	.byte	0x00, 0xf0, 0x11, 0x00


	//----- nvinfo : EIATTR_KPARAM_INFO
	.align		4
.L_53:
        /*0018*/ 	.byte	0x04, 0x17
        /*001a*/ 	.short	(.L_55 - .L_54)
.L_54:
        /*001c*/ 	.word	0x00000000
        /*0020*/ 	.short	0x0005
        /*0022*/ 	.short	0x0018
        /*0024*/ 	.byte	0x00, 0xf0, 0x11, 0x00


	//----- nvinfo : EIATTR_KPARAM_INFO
	.align		4
.L_55:
        /*0028*/ 	.byte	0x04, 0x17
        /*002a*/ 	.short	(.L_57 - .L_56)
.L_56:
        /*002c*/ 	.word	0x00000000
        /*0030*/ 	.short	0x0004
        /*0032*/ 	.short	0x0014
        /*0034*/ 	.byte	0x00, 0xf0, 0x11, 0x00


	//----- nvinfo : EIATTR_KPARAM_INFO
	.align		4
.L_57:
        /*0038*/ 	.byte	0x04, 0x17
        /*003a*/ 	.short	(.L_59 - .L_58)
.L_58:
        /*003c*/ 	.word	0x00000000
        /*0040*/ 	.short	0x0003
        /*0042*/ 	.short	0x0010
        /*0044*/ 	.byte	0x00, 0xf0, 0x11, 0x00


	//----- nvinfo : EIATTR_KPARAM_INFO
	.align		4
.L_59:
        /*0048*/ 	.byte	0x04, 0x17
        /*004a*/ 	.short	(.L_61 - .L_60)
.L_60:
        /*004c*/ 	.word	0x00000000
        /*0050*/ 	.short	0x0002
        /*0052*/ 	.short	0x000c
        /*0054*/ 	.byte	0x00, 0xf0, 0x11, 0x00


	//----- nvinfo : EIATTR_KPARAM_INFO
	.align		4
.L_61:
        /*0058*/ 	.byte	0x04, 0x17
        /*005a*/ 	.short	(.L_63 - .L_62)
.L_62:
        /*005c*/ 	.word	0x00000000
        /*0060*/ 	.short	0x0001
        /*0062*/ 	.short	0x0008
        /*0064*/ 	.byte	0x00, 0xf0, 0x11, 0x00


	//----- nvinfo : EIATTR_KPARAM_INFO
	.align		4
.L_63:
        /*0068*/ 	.byte	0x04, 0x17
        /*006a*/ 	.short	(.L_65 - .L_64)
.L_64:
        /*006c*/ 	.word	0x00000000
        /*0070*/ 	.short	0x0000
        /*0072*/ 	.short	0x0000
        /*0074*/ 	.byte	0x00, 0xf5, 0x21, 0x00


	//----- nvinfo : EIATTR_SPARSE_MMA_MASK
	.align		4
.L_65:
        /*0078*/ 	.byte	0x03, 0x50
        /*007a*/ 	.short	0x0000


	//----- nvinfo : EIATTR_MAXREG_COUNT
	.align		4
        /*007c*/ 	.byte	0x03, 0x1b
        /*007e*/ 	.short	0x00ff


	//----- nvinfo : EIATTR_MERCURY_ISA_VERSION
	.align		4
        /*0080*/ 	.byte	0x03, 0x5f
        /*0082*/ 	.short	0x0101


	//----- nvinfo : EIATTR_VRC_CTA_INIT_COUNT
	.align		4
        /*0084*/ 	.byte	0x02, 0x4a
	.zero		1
	.zero		1


	//----- nvinfo : EIATTR_EXIT_INSTR_OFFSETS
	.align		4
        /*0088*/ 	.byte	0x04, 0x1c
        /*008a*/ 	.short	(.L_67 - .L_66)


	//   ....[0]....
.L_66:
        /*008c*/ 	.word	0x00000250


	//   ....[1]....
        /*0090*/ 	.word	0x000003e0


	//   ....[2]....
        /*0094*/ 	.word	0x00000600


	//----- nvinfo : EIATTR_CRS_STACK_SIZE
	.align		4
.L_67:
        /*0098*/ 	.byte	0x04, 0x1e
        /*009a*/ 	.short	(.L_69 - .L_68)
.L_68:
        /*009c*/ 	.word	0x00000000


	//----- nvinfo : EIATTR_CBANK_PARAM_SIZE
	.align		4
.L_69:
        /*00a0*/ 	.byte	0x03, 0x19
        /*00a2*/ 	.short	0x0020


	//----- nvinfo : EIATTR_PARAM_CBANK
	.align		4
        /*00a4*/ 	.byte	0x04, 0x0a
        /*00a6*/ 	.short	(.L_71 - .L_70)
	.align		4
.L_70:
        /*00a8*/ 	.word	index@(.nv.constant0._Z19relabelUnrollKernelPiiiiiii)
        /*00ac*/ 	.short	0x0380
        /*00ae*/ 	.short	0x0020


	//----- nvinfo : EIATTR_SW_WAR
	.align		4
.L_71:
        /*00b0*/ 	.byte	0x04, 0x36
        /*00b2*/ 	.short	(.L_73 - .L_72)
.L_72:
        /*00b4*/ 	.word	0x00000008
.L_73:


//--------------------- .nv.info._Z14relabel2KernelPiiiiii --------------------------
	.section	.nv.info._Z14relabel2KernelPiiiiii,"",@"SHT_CUDA_INFO"
	.sectionflags	@""
	.align	4


	//----- nvinfo : EIATTR_CUDA_API_VERSION
	.align		4
        /*0000*/ 	.byte	0x04, 0x37
        /*0002*/ 	.short	(.L_75 - .L_74)
.L_74:
        /*0004*/ 	.word	0x00000082


	//----- nvinfo : EIATTR_KPARAM_INFO
	.align		4
.L_75:
        /*0008*/ 	.byte	0x04, 0x17
        /*000a*/ 	.short	(.L_77 - .L_76)
.L_76:
        /*000c*/ 	.word	0x00000000
        /*0010*/ 	.short	0x0005
        /*0012*/ 	.short	0x0018
        /*0014*/ 	.byte	0x00, 0xf0, 0x11, 0x00


	//----- nvinfo : EIATTR_KPARAM_INFO
	.align		4
.L_77:
        /*0018*/ 	.byte	0x04, 0x17
        /*001a*/ 	.short	(.L_79 - .L_78)
.L_78:
        /*001c*/ 	.word	0x00000000
        /*0020*/ 	.short	0x0004
        /*0022*/ 	.short	0x0014
        /*0024*/ 	.byte	0x00, 0xf0, 0x11, 0x00


	//----- nvinfo : EIATTR_KPARAM_INFO
	.align		4
.L_79:
        /*0028*/ 	.byte	0x04, 0x17
        /*002a*/ 	.short	(.L_81 - .L_80)
.L_80:
        /*002c*/ 	.word	0x00000000
        /*0030*/ 	.short	0x0003
        /*0032*/ 	.short	0x0010
        /*0034*/ 	.byte	0x00, 0xf0, 0x11, 0x00


	//----- nvinfo : EIATTR_KPARAM_INFO
	.align		4
.L_81:
        /*0038*/ 	.byte	0x04, 0x17
        /*003a*/ 	.short	(.L_83 - .L_82)
.L_82:
        /*003c*/ 	.word	0x00000000
        /*0040*/ 	.short	0x0002
        /*0042*/ 	.short	0x000c
        /*0044*/ 	.byte	0x00, 0xf0, 0x11, 0x00


	//----- nvinfo : EIATTR_KPARAM_INFO
	.align		4
.L_83:
        /*0048*/ 	.byte	0x04, 0x17
        /*004a*/ 	.short	(.L_85 - .L_84)
.L_84:
        /*004c*/ 	.word	0x00000000
        /*0050*/ 	.short	0x0001
        /*0052*/ 	.short	0x0008
        /*0054*/ 	.byte	0x00, 0xf0, 0x11, 0x00


	//----- nvinfo : EIATTR_KPARAM_INFO
	.align		4
.L_85:
        /*0058*/ 	.byte	0x04, 0x17
        /*005a*/ 	.short	(.L_87 - .L_86)
.L_86:
        /*005c*/ 	.word	0x00000000
        /*0060*/ 	.short	0x0000
        /*0062*/ 	.short	0x0000
        /*0064*/ 	.byte	0x00, 0xf5, 0x21, 0x00


	//----- nvinfo : EIATTR_SPARSE_MMA_MASK
	.align		4
.L_87:
        /*0068*/ 	.byte	0x03, 0x50
        /*006a*/ 	.short	0x0000


	//----- nvinfo : EIATTR_MAXREG_COUNT
	.align		4
        /*006c*/ 	.byte	0x03, 0x1b
        /*006e*/ 	.short	0x00ff


	//----- nvinfo : EIATTR_MERCURY_ISA_VERSION
	.align		4
        /*0070*/ 	.byte	0x03, 0x5f
        /*0072*/ 	.short	0x0101


	//----- nvinfo : EIATTR_VRC_CTA_INIT_COUNT
	.align		4
        /*0074*/ 	.byte	0x02, 0x4a
	.zero		1
	.zero		1


	//----- nvinfo : EIATTR_EXIT_INSTR_OFFSETS
	.align		4
        /*0078*/ 	.byte	0x04, 0x1c
        /*007a*/ 	.short	(.L_89 - .L_88)


	//   ....[0]....
.L_88:
        /*007c*/ 	.word	0x00000130


	//   ....[1]....
        /*0080*/ 	.word	0x00000160


	//----- nvinfo : EIATTR_CBANK_PARAM_SIZE
	.align		4
.L_89:
        /*0084*/ 	.byte	0x03, 0x19
        /*0086*/ 	.short	0x001c


	//----- nvinfo : EIATTR_PARAM_CBANK
	.align		4
        /*0088*/ 	.byte	0x04, 0x0a
        /*008a*/ 	.short	(.L_91 - .L_90)
	.align		4
.L_90:
        /*008c*/ 	.word	index@(.nv.constant0._Z14relabel2KernelPiiiiii)
        /*0090*/ 	.short	0x0380
        /*0092*/ 	.short	0x001c


	//----- nvinfo : EIATTR_SW_WAR
	.align		4
.L_91:
        /*0094*/ 	.byte	0x04, 0x36
        /*0096*/ 	.short	(.L_93 - .L_92)
.L_92:
        /*0098*/ 	.word	0x00000008
.L_93:


//--------------------- .nv.info._Z13relabelKernelPiiii --------------------------
	.section	.nv.info._Z13relabelKernelPiiii,"",@"SHT_CUDA_INFO"
	.sectionflags	@""
	.align	4


	//----- nvinfo : EIATTR_CUDA_API_VERSION
	.align		4
        /*0000*/ 	.byte	0x04, 0x37
        /*0002*/ 	.short	(.L_95 - .L_94)
.L_94:
        /*0004*/ 	.word	0x00000082


	//----- nvinfo : EIATTR_KPARAM_INFO
	.align		4
.L_95:
        /*0008*/ 	.byte	0x04, 0x17
        /*000a*/ 	.short	(.L_97 - .L_96)
.L_96:
        /*000c*/ 	.word	0x00000000
        /*0010*/ 	.short	0x0003
        /*0012*/ 	.short	0x0010
        /*0014*/ 	.byte	0x00, 0xf0, 0x11, 0x00


	//----- nvinfo : EIATTR_KPARAM_INFO
	.align		4
.L_97:
        /*0018*/ 	.byte	0x04, 0x17
        /*001a*/ 	.short	(.L_99 - .L_98)
.L_98:
        /*001c*/ 	.word	0x00000000
        /*0020*/ 	.short	0x0002
        /*0022*/ 	.short	0x000c
        /*0024*/ 	.byte	0x00, 0xf0, 0x11, 0x00


	//----- nvinfo : EIATTR_KPARAM_INFO
	.align		4
.L_99:
        /*0028*/ 	.byte	0x04, 0x17
        /*002a*/ 	.short	(.L_101 - .L_100)
.L_100:
        /*002c*/ 	.word	0x00000000
        /*0030*/ 	.short	0x0001
        /*0032*/ 	.short	0x0008
        /*0034*/ 	.byte	0x00, 0xf0, 0x11, 0x00


	//----- nvinfo : EIATTR_KPARAM_INFO
	.align		4
.L_101:
        /*0038*/ 	.byte	0x04, 0x17
        /*003a*/ 	.short	(.L_103 - .L_102)
.L_102:
        /*003c*/ 	.word	0x00000000
        /*0040*/ 	.short	0x0000
        /*0042*/ 	.short	0x0000
        /*0044*/ 	.byte	0x00, 0xf5, 0x21, 0x00


	//----- nvinfo : EIATTR_SPARSE_MMA_MASK
	.align		4
.L_103:
        /*0048*/ 	.byte	0x03, 0x50
        /*004a*/ 	.short	0x0000


	//----- nvinfo : EIATTR_MAXREG_COUNT
	.align		4
        /*004c*/ 	.byte	0x03, 0x1b
        /*004e*/ 	.short	0x00ff


	//----- nvinfo : EIATTR_MERCURY_ISA_VERSION
	.align		4
        /*0050*/ 	.byte	0x03, 0x5f
        /*0052*/ 	.short	0x0101


	//----- nvinfo : EIATTR_VRC_CTA_INIT_COUNT
	.align		4
        /*0054*/ 	.byte	0x02, 0x4a
	.zero		1
	.zero		1


	//----- nvinfo : EIATTR_EXIT_INSTR_OFFSETS
	.align		4
        /*0058*/ 	.byte	0x04, 0x1c
        /*005a*/ 	.short	(.L_105 - .L_104)


	//   ....[0]....
.L_104:
        /*005c*/ 	.word	0x00000110


	//   ....[1]....
        /*0060*/ 	.word	0x00000140


	//----- nvinfo : EIATTR_CBANK_PARAM_SIZE
	.align		4
.L_105:
        /*0064*/ 	.byte	0x03, 0x19
        /*0066*/ 	.short	0x0014


	//----- nvinfo : EIATTR_PARAM_CBANK
	.align		4
        /*0068*/ 	.byte	0x04, 0x0a
        /*006a*/ 	.short	(.L_107 - .L_106)
	.align		4
.L_106:
        /*006c*/ 	.word	index@(.nv.constant0._Z13relabelKernelPiiii)
        /*0070*/ 	.short	0x0380
        /*0072*/ 	.short	0x0014


	//----- nvinfo : EIATTR_SW_WAR
	.align		4
.L_107:
        /*0074*/ 	.byte	0x04, 0x36
        /*0076*/ 	.short	(.L_109 - .L_108)
.L_108:
        /*0078*/ 	.word	0x00000008
.L_109:


//--------------------- .nv.info._Z15findSpansKernelPiS_PKiii --------------------------
	.section	.nv.info._Z15findSpansKernelPiS_PKiii,"",@"SHT_CUDA_INFO"
	.sectionflags	@""
	.align	4


	//----- nvinfo : EIATTR_CUDA_API_VERSION
	.align		4
        /*0000*/ 	.byte	0x04, 0x37
        /*0002*/ 	.short	(.L_111 - .L_110)
.L_110:
        /*0004*/ 	.word	0x00000082


	//----- nvinfo : EIATTR_KPARAM_INFO
	.align		4
.L_111:
        /*0008*/ 	.byte	0x04, 0x17
        /*000a*/ 	.short	(.L_113 - .L_112)
.L_112:
        /*000c*/ 	.word	0x00000000
        /*0010*/ 	.short	0x0004
        /*0012*/ 	.short	0x001c
        /*0014*/ 	.byte	0x00, 0xf0, 0x11, 0x00


	//----- nvinfo : EIATTR_KPARAM_INFO
	.align		4
.L_113:
        /*0018*/ 	.byte	0x04, 0x17
        /*001a*/ 	.short	(.L_115 - .L_114)
.L_114:
        /*001c*/ 	.word	0x00000000
        /*0020*/ 	.short	0x0003
        /*0022*/ 	.short	0x0018
        /*0024*/ 	.byte	0x00, 0xf0, 0x11, 0x00


	//----- nvinfo : EIATTR_KPARAM_INFO
	.align		4
.L_115:
        /*0028*/ 	.byte	0x04, 0x17
        /*002a*/ 	.short	(.L_117 - .L_116)
.L_116:
        /*002c*/ 	.word	0x00000000
        /*0030*/ 	.short	0x0002
        /*0032*/ 	.short	0x0010
        /*0034*/ 	.byte	0x00, 0xf5, 0x21, 0x00


	//----- nvinfo : EIATTR_KPARAM_INFO
	.align		4
.L_117:
        /*0038*/ 	.byte	0x04, 0x17
        /*003a*/ 	.short	(.L_119 - .L_118)
.L_118:
        /*003c*/ 	.word	0x00000000
        /*0040*/ 	.short	0x0001
        /*0042*/ 	.short	0x0008
        /*0044*/ 	.byte	0x00, 0xf5, 0x21, 0x00


	//----- nvinfo : EIATTR_KPARAM_INFO
	.align		4
.L_119:
        /*0048*/ 	.byte	0x04, 0x17
        /*004a*/ 	.short	(.L_121 - .L_120)
.L_120:
        /*004c*/ 	.word	0x00000000
        /*0050*/ 	.short	0x0000
        /*0052*/ 	.short	0x0000
        /*0054*/ 	.byte	0x00, 0xf5, 0x21, 0x00


	//----- nvinfo : EIATTR_SPARSE_MMA_MASK
	.align		4
.L_121:
        /*0058*/ 	.byte	0x03, 0x50
        /*005a*/ 	.short	0x0000


	//----- nvinfo : EIATTR_MAXREG_COUNT
	.align		4
        /*005c*/ 	.byte	0x03, 0x1b
        /*005e*/ 	.short	0x00ff


	//----- nvinfo : EIATTR_MERCURY_ISA_VERSION
	.align		4
        /*0060*/ 	.byte	0x03, 0x5f
        /*0062*/ 	.short	0x0101


	//----- nvinfo : EIATTR_VRC_CTA_INIT_COUNT
	.align		4
        /*0064*/ 	.byte	0x02, 0x4a
	.zero		1
	.zero		1


	//----- nvinfo : EIATTR_EXIT_INSTR_OFFSETS
	.align		4
        /*0068*/ 	.byte	0x04, 0x1c
        /*006a*/ 	.short	(.L_123 - .L_122)


	//   ....[0]....
.L_122:
        /*006c*/ 	.word	0x00000090


	//   ....[1]....
        /*0070*/ 	.word	0x00000e70


	//   ....[2]....
        /*0074*/ 	.word	0x00000f20


	//----- nvinfo : EIATTR_CRS_STACK_SIZE
	.align		4
.L_123:
        /*0078*/ 	.byte	0x04, 0x1e
        /*007a*/ 	.short	(.L_125 - .L_124)
.L_124:
        /*007c*/ 	.word	0x00000000


	//----- nvinfo : EIATTR_CBANK_PARAM_SIZE
	.align		4
.L_125:
        /*0080*/ 	.byte	0x03, 0x19
        /*0082*/ 	.short	0x0020


	//----- nvinfo : EIATTR_PARAM_CBANK
	.align		4
        /*0084*/ 	.byte	0x04, 0x0a
        /*0086*/ 	.short	(.L_127 - .L_126)
	.align		4
.L_126:
        /*0088*/ 	.word	index@(.nv.constant0._Z15findSpansKernelPiS_PKiii)
        /*008c*/ 	.short	0x0380
        /*008e*/ 	.short	0x0020


	//----- nvinfo : EIATTR_SW_WAR
	.align		4
.L_127:
        /*0090*/ 	.byte	0x04, 0x36
        /*0092*/ 	.short	(.L_129 - .L_128)
.L_128:
        /*0094*/ 	.word	0x00000008
.L_129:


//--------------------- .nv.callgraph             --------------------------
	.section	.nv.callgraph,"",@"SHT_CUDA_CALLGRAPH"
	.align	4
	.sectionentsize	8
	.align		4
        /*0000*/ 	.word	0x00000000
	.align		4
        /*0004*/ 	.word	0xffffffff
	.align		4
        /*0008*/ 	.word	0x00000000
	.align		4
        /*000c*/ 	.word	0xfffffffe
	.align		4
        /*0010*/ 	.word	0x00000000
	.align		4
        /*0014*/ 	.word	0xfffffffd
	.align		4
        /*0018*/ 	.word	0x00000000
	.align		4
        /*001c*/ 	.word	0xfffffffc


//--------------------- .text._Z16mergeSpansKernelPiS_iii --------------------------
	.section	.text._Z16mergeSpansKernelPiS_iii,"ax",@progbits
	.align	128
        .global         _Z16mergeSpansKernelPiS_iii
        .type           _Z16mergeSpansKernelPiS_iii,@function
        .size           _Z16mergeSpansKernelPiS_iii,(.L_x_45 - _Z16mergeSpansKernelPiS_iii)
        .other          _Z16mergeSpansKernelPiS_iii,@"STO_CUDA_ENTRY STV_DEFAULT"
_Z16mergeSpansKernelPiS_iii:
.text._Z16mergeSpansKernelPiS_iii:
[----:B------:R-:W-:Y:S01]  /*0000*/  LDC R1, c[0x0][0x37c] ;  /* 0x0000df00ff017b82 */ /* 0x000fe20000000800 */
[----:B------:R-:W0:Y:S07]  /*0010*/  S2R R3, SR_TID.X ;  /* 0x0000000000037919 */ /* 0x000e2e0000002100 */
[----:B------:R-:W0:Y:S01]  /*0020*/  S2UR UR5, SR_CTAID.X ;  /* 0x00000000000579c3 */ /* 0x000e220000002500 */
[----:B------:R-:W1:Y:S07]  /*0030*/  LDCU UR4, c[0x0][0x394] ;  /* 0x00007280ff0477ac */ /* 0x000e6e0008000800 */
[----:B------:R-:W0:Y:S08]  /*0040*/  LDC R2, c[0x0][0x360] ;  /* 0x0000d800ff027b82 */ /* 0x000e300000000800 */
[----:B------:R-:W2:Y:S01]  /*0050*/  LDC R5, c[0x0][0x398] ;  /* 0x0000e600ff057b82 */ /* 0x000ea20000000800 */
[----:B-1----:R-:W-:-:S04]  /*0060*/  UIADD3 UR4, UPT, UPT, UR4, 0x1, URZ ;  /* 0x0000000104047890 */ /* 0x002fc8000fffe0ff */
[----:B------:R-:W-:Y:S01]  /*0070*/  ULEA.HI UR4, UR4, UR4, URZ, 0x1 ;  /* 0x0000000404047291 */ /* 0x000fe2000f8f08ff */
[----:B0-----:R-:W-:-:S04]  /*0080*/  IMAD R2, R2, UR5, R3 ;  /* 0x0000000502027c24 */ /* 0x001fc8000f8e0203 */
[----:B--2---:R-:W-:-:S05]  /*0090*/  IMAD R2, R2, R5, RZ ;  /* 0x0000000502027224 */ /* 0x004fca00078e02ff */
[----:B------:R-:W-:-:S04]  /*00a0*/  IADD3 R3, PT, PT, R2, -0x1, R5 ;  /* 0xffffffff02037810 */ /* 0x000fc80007ffe005 */
[----:B------:R-:W-:-:S13]  /*00b0*/  ISETP.GE.U32.AND P0, PT, R2, R3, PT ;  /* 0x000000030200720c */ /* 0x000fda0003f06070 */
[----:B------:R-:W-:Y:S05]  /*00c0*/  @P0 EXIT ;  /* 0x000000000000094d */ /* 0x000fea0003800000 */
[----:B------:R-:W-:-:S04]  /*00d0*/  ULOP3.LUT UR5, UR4, 0xfffffffe, URZ, 0xc0, !UPT ;  /* 0xfffffffe04057892 */ /* 0x000fc8000f8ec0ff */
[----:B------:R-:W-:-:S06]  /*00e0*/  UISETP.GE.U32.AND UP0, UPT, UR5, 0x4, UPT ;  /* 0x000000040500788c */ /* 0x000fcc000bf06070 */
[----:B------:R-:W-:-:S13]  /*00f0*/  PLOP3.LUT P0, PT, PT, PT, UP0, 0x80, 0x8 ;  /* 0x000000000008781c */ /* 0x000fda0003f0f008 */
[----:B------:R-:W-:Y:S05]  /*0100*/  @!P0 EXIT ;  /* 0x000000000000894d */ /* 0x000fea0003800000 */
[----:B------:R-:W0:Y:S01]  /*0110*/  LDC.64 R24, c[0x0][0x380] ;  /* 0x0000e000ff187b82 */ /* 0x000e220000000a00 */
[----:B------:R-:W-:Y:S01]  /*0120*/  USHF.R.U32.HI UR6, URZ, 0x1, UR4 ;  /* 0x00000001ff067899 */ /* 0x000fe20008011604 */
[----:B------:R-:W-:Y:S01]  /*0130*/  IMAD.MOV.U32 R5, RZ, RZ, R2 ;  /* 0x000000ffff057224 */ /* 0x000fe200078e0002 */
[----:B------:R-:W1:Y:S04]  /*0140*/  LDCU.64 UR8, c[0x0][0x358] ;  /* 0x00006b00ff0877ac */ /* 0x000e680008000a00 */
[----:B------:R-:W-:Y:S01]  /*0150*/  MOV R15, UR6 ;  /* 0x00000006000f7c02 */ /* 0x000fe20008000f00 */
[----:B------:R-:W-:Y:S01]  /*0160*/  IMAD.U32 R13, RZ, RZ, UR6 ;  /* 0x00000006ff0d7e24 */ /* 0x000fe2000f8e00ff */
[----:B------:R-:W-:Y:S01]  /*0170*/  MOV R19, UR6 ;  /* 0x0000000600137c02 */ /* 0x000fe20008000f00 */
[----:B------:R-:W-:Y:S01]  /*0180*/  IMAD.U32 R17, RZ, RZ, UR6 ;  /* 0x00000006ff117e24 */ /* 0x000fe2000f8e00ff */
[----:B------:R-:W-:Y:S01]  /*0190*/  MOV R23, UR6 ;  /* 0x0000000600177c02 */ /* 0x000fe20008000f00 */
[----:B------:R-:W-:-:S02]  /*01a0*/  IMAD.U32 R21, RZ, RZ, UR6 ;  /* 0x00000006ff157e24 */ /* 0x000fc4000f8e00ff */
[----:B------:R-:W-:Y:S02]  /*01b0*/  IMAD.U32 R3, RZ, RZ, UR6 ;  /* 0x00000006ff037e24 */ /* 0x000fe4000f8e00ff */
[C---:B------:R-:W-:Y:S02]  /*01c0*/  IMAD R13, R2.reuse, R13, 0x1 ;  /* 0x00000001020d7424 */ /* 0x040fe400078e020d */
[C---:B------:R-:W-:Y:S02]  /*01d0*/  IMAD R15, R2.reuse, R15, 0x2 ;  /* 0x00000002020f7424 */ /* 0x040fe400078e020f */
[C---:B------:R-:W-:Y:S02]  /*01e0*/  IMAD R17, R2.reuse, R17, 0x3 ;  /* 0x0000000302117424 */ /* 0x040fe400078e0211 */
[C---:B------:R-:W-:Y:S02]  /*01f0*/  IMAD R19, R2.reuse, R19, 0x4 ;  /* 0x0000000402137424 */ /* 0x040fe400078e0213 */
[----:B------:R-:W-:-:S02]  /*0200*/  IMAD R21, R2, R21, 0x5 ;  /* 0x0000000502157424 */ /* 0x000fc400078e0215 */
[C---:B------:R-:W-:Y:S02]  /*0210*/  IMAD R23, R2.reuse, R23, 0x6 ;  /* 0x0000000602177424 */ /* 0x040fe400078e0217 */
[----:B------:R-:W-:Y:S02]  /*0220*/  IMAD R3, R2, R3, 0x7 ;  /* 0x0000000702037424 */ /* 0x000fe400078e0203 */
[----:B0-----:R-:W-:-:S04]  /*0230*/  IMAD.WIDE.U32 R12, R13, 0x4, R24 ;  /* 0x000000040d0c7825 */ /* 0x001fc800078e0018 */
[----:B------:R-:W-:-:S04]  /*0240*/  IMAD.WIDE.U32 R14, R15, 0x4, R24 ;  /* 0x000000040f0e7825 */ /* 0x000fc800078e0018 */
[----:B------:R-:W-:-:S04]  /*0250*/  IMAD.WIDE.U32 R16, R17, 0x4, R24 ;  /* 0x0000000411107825 */ /* 0x000fc800078e0018 */
[----:B------:R-:W-:-:S04]  /*0260*/  IMAD.WIDE.U32 R18, R19, 0x4, R24 ;  /* 0x0000000413127825 */ /* 0x000fc800078e0018 */
[----:B------:R-:W-:-:S04]  /*0270*/  IMAD.WIDE.U32 R20, R21, 0x4, R24 ;  /* 0x0000000415147825 */ /* 0x000fc800078e0018 */
[----:B------:R-:W-:-:S04]  /*0280*/  IMAD.WIDE.U32 R22, R23, 0x4, R24 ;  /* 0x0000000417167825 */ /* 0x000fc800078e0018 */
[----:B------:R-:W-:-:S04]  /*0290*/  IMAD.WIDE.U32 R24, R3, 0x4, R24 ;  /* 0x0000000403187825 */ /* 0x000fc800078e0018 */
[----:B-1----:R-:W-:-:S07]  /*02a0*/  HFMA2 R3, -RZ, RZ, 0, 0 ;  /* 0x00000000ff037431 */ /* 0x002fce00000001ff */
.L_x_11:
[----:B0-----:R-:W0:Y:S01]  /*02b0*/  LDC R7, c[0x0][0x398] ;  /* 0x0000e600ff077b82 */ /* 0x001e220000000800 */
[C---:B------:R-:W-:Y:S01]  /*02c0*/  IADD3 R0, PT, PT, R5.reuse, 0x1, RZ ;  /* 0x0000000105007810 */ /* 0x040fe20007ffe0ff */
[----:B------:R-:W-:Y:S01]  /*02d0*/  BSSY.RECONVERGENT B0, `(.L_x_0) ;  /* 0x00000c6000007945 */ /* 0x000fe20003800200 */
[----:B------:R-:W-:Y:S02]  /*02e0*/  IMAD R4, R5, UR6, RZ ;  /* 0x0000000605047c24 */ /* 0x000fe4000f8e02ff */
[----:B------:R-:W-:Y:S02]  /*02f0*/  IMAD.MOV.U32 R6, RZ, RZ, R5 ;  /* 0x000000ffff067224 */ /* 0x000fe400078e0005 */
[----:B------:R-:W-:Y:S01]  /*0300*/  IMAD.MOV.U32 R5, RZ, RZ, R0 ;  /* 0x000000ffff057224 */ /* 0x000fe200078e0000 */
[----:B0-----:R-:W-:-:S04]  /*0310*/  IADD3 R7, PT, PT, R2, -0x1, R7 ;  /* 0xffffffff02077810 */ /* 0x001fc80007ffe007 */
[----:B------:R-:W-:Y:S02]  /*0320*/  ISETP.NE.AND P1, PT, R0, R7, PT ;  /* 0x000000070000720c */ /* 0x000fe40003f25270 */
[----:B-----5:R-:W-:-:S11]  /*0330*/  MOV R7, RZ ;  /* 0x000000ff00077202 */ /* 0x020fd60000000f00 */
.L_x_10:
[----:B0----5:R-:W0:Y:S01]  /*0340*/  LDC.64 R10, c[0x0][0x388] ;  /* 0x0000e200ff0a7b82 */ /* 0x021e220000000a00 */
[----:B------:R-:W-:-:S05]  /*0350*/  IMAD R8, R6, UR5, RZ ;  /* 0x0000000506087c24 */ /* 0x000fca000f8e02ff */
[----:B------:R-:W-:-:S05]  /*0360*/  IADD3 R29, PT, PT, R8, R7, RZ ;  /* 0x00000007081d7210 */ /* 0x000fca0007ffe0ff */
[----:B0-----:R-:W-:-:S05]  /*0370*/  IMAD.WIDE.U32 R28, R29, 0x4, R10 ;  /* 0x000000041d1c7825 */ /* 0x001fca00078e000a */
[----:B------:R-:W2:Y:S02]  /*0380*/  LDG.E R9, desc[UR8][R28.64] ;  /* 0x000000081c097981 */ /* 0x000ea4000c1e1900 */
[----:B--2---:R-:W-:-:S13]  /*0390*/  ISETP.GE.AND P0, PT, R9, RZ, PT ;  /* 0x000000ff0900720c */ /* 0x004fda0003f06270 */
[----:B------:R-:W-:Y:S05]  /*03a0*/  @!P0 BRA `(.L_x_1) ;  /* 0x0000000800e08947 */ /* 0x000fea0003800000 */
[----:B------:R0:W5:Y:S01]  /*03b0*/  LDG.E R10, desc[UR8][R28.64+0x4] ;  /* 0x000004081c0a7981 */ /* 0x000162000c1e1900 */
[----:B------:R-:W1:Y:S01]  /*03c0*/  LDC.64 R26, c[0x0][0x380] ;  /* 0x0000e000ff1a7b82 */ /* 0x000e620000000a00 */
[----:B------:R-:W-:Y:S01]  /*03d0*/  LEA.HI R31, R7, R4, RZ, 0x1f ;  /* 0x00000004071f7211 */ /* 0x000fe200078ff8ff */
[----:B------:R-:W-:Y:S01]  /*03e0*/  BSSY.RECONVERGENT B1, `(.L_x_2) ;  /* 0x00000b0000017945 */ /* 0x000fe20003800200 */
[----:B------:R-:W-:-:S03]  /*03f0*/  IMAD.MOV.U32 R11, RZ, RZ, RZ ;  /* 0x000000ffff0b7224 */ /* 0x000fc600078e00ff */
[----:B01----:R-:W-:-:S07]  /*0400*/  IMAD.WIDE.U32 R26, R31, 0x4, R26 ;  /* 0x000000041f1a7825 */ /* 0x003fce00078e001a */
.L_x_9:
[----:B0-----:R-:W0:Y:S01]  /*0410*/  LDC.64 R28, c[0x0][0x388] ;  /* 0x0000e200ff1c7b82 */ /* 0x001e220000000a00 */
[----:B------:R-:W-:-:S05]  /*0420*/  IADD3 R0, PT, PT, R8, UR5, RZ ;  /* 0x0000000508007c10 */ /* 0x000fca000fffe0ff */
[----:B------:R-:W-:-:S04]  /*0430*/  IMAD.IADD R31, R0, 0x1, R11 ;  /* 0x00000001001f7824 */ /* 0x000fc800078e020b */
[----:B0-----:R-:W-:-:S05]  /*0440*/  IMAD.WIDE.U32 R28, R31, 0x4, R28 ;  /* 0x000000041f1c7825 */ /* 0x001fca00078e001c */
[----:B------:R-:W2:Y:S02]  /*0450*/  LDG.E R31, desc[UR8][R28.64] ;  /* 0x000000081c1f7981 */ /* 0x000ea4000c1e1900 */
[----:B--2---:R-:W-:-:S13]  /*0460*/  ISETP.GE.AND P0, PT, R31, RZ, PT ;  /* 0x000000ff1f00720c */ /* 0x004fda0003f06270 */
[----:B-----5:R-:W-:Y:S05]  /*0470*/  @!P0 BRA `(.L_x_3) ;  /* 0x0000000800988947 */ /* 0x020fea0003800000 */
[----:B------:R-:W2:Y:S01]  /*0480*/  LDG.E R28, desc[UR8][R28.64+0x4] ;  /* 0x000004081c1c7981 */ /* 0x000ea2000c1e1900 */
[----:B-----5:R-:W-:Y:S01]  /*0490*/  ISETP.GE.AND P0, PT, R10, R31, PT ;  /* 0x0000001f0a00720c */ /* 0x020fe20003f06270 */
[----:B------:R-:W-:Y:S03]  /*04a0*/  BSSY.RECONVERGENT B2, `(.L_x_4) ;  /* 0x000009f000027945 */ /* 0x000fe60003800200 */
[----:B--2---:R-:W-:-:S13]  /*04b0*/  ISETP.GT.OR P0, PT, R9, R28, !P0 ;  /* 0x0000001c0900720c */ /* 0x004fda0004704670 */
[----:B------:R-:W-:Y:S05]  /*04c0*/  @P0 BRA `(.L_x_5) ;  /* 0x0000000800700947 */ /* 0x000fea0003800000 */
[----:B------:R-:W-:-:S13]  /*04d0*/  ISETP.GT.AND P0, PT, R2, R5, PT ;  /* 0x000000050200720c */ /* 0x000fda0003f04270 */
[----:B------:R-:W-:Y:S05]  /*04e0*/  @P0 BRA `(.L_x_5) ;  /* 0x0000000800680947 */ /* 0x000fea0003800000 */
[----:B------:R0:W5:Y:S01]  /*04f0*/  LDG.E R39, desc[UR8][R26.64] ;  /* 0x000000081a277981 */ /* 0x000162000c1e1900 */
[----:B------:R-:W1:Y:S01]  /*0500*/  LDC.64 R30, c[0x0][0x380] ;  /* 0x0000e000ff1e7b82 */ /* 0x000e620000000a00 */
[----:B------:R-:W-:Y:S01]  /*0510*/  LOP3.LUT R0, R3, 0x1, RZ, 0xc0, !PT ;  /* 0x0000000103007812 */ /* 0x000fe200078ec0ff */
[----:B------:R-:W-:Y:S01]  /*0520*/  BSSY.RECONVERGENT B3, `(.L_x_6) ;  /* 0x000002b000037945 */ /* 0x000fe20003800200 */
[----:B------:R-:W-:Y:S01]  /*0530*/  IADD3 R28, PT, PT, R4, UR6, RZ ;  /* 0x00000006041c7c10 */ /* 0x000fe2000fffe0ff */
[----:B------:R-:W-:Y:S01]  /*0540*/  IMAD.MOV.U32 R33, RZ, RZ, R2 ;  /* 0x000000ffff217224 */ /* 0x000fe200078e0002 */
[----:B------:R-:W-:Y:S02]  /*0550*/  ISETP.NE.U32.AND P2, PT, R0, 0x1, PT ;  /* 0x000000010000780c */ /* 0x000fe40003f45070 */
[----:B------:R-:W-:Y:S02]  /*0560*/  LEA.HI R29, R11, R28, RZ, 0x1f ;  /* 0x0000001c0b1d7211 */ /* 0x000fe400078ff8ff */
[----:B------:R-:W-:-:S03]  /*0570*/  ISETP.NE.AND P0, PT, R3, -0x1, PT ;  /* 0xffffffff0300780c */ /* 0x000fc60003f05270 */
[----:B-1----:R-:W-:-:S06]  /*0580*/  IMAD.WIDE.U32 R28, R29, 0x4, R30 ;  /* 0x000000041d1c7825 */ /* 0x002fcc00078e001e */
[----:B0-----:R-:W-:Y:S05]  /*0590*/  @P2 BRA `(.L_x_7) ;  /* 0x00000000008c2947 */ /* 0x001fea0003800000 */
[----:B------:R-:W-:-:S04]  /*05a0*/  IMAD R33, R2, UR6, RZ ;  /* 0x0000000602217c24 */ /* 0x000fc8000f8e02ff */
[----:B------:R-:W-:Y:S02]  /*05b0*/  IMAD.WIDE.U32 R30, R33, 0x4, R30 ;  /* 0x00000004211e7825 */ /* 0x000fe400078e001e */
[----:B------:R-:W2:Y:S04]  /*05c0*/  LDG.E R33, desc[UR8][R28.64] ;  /* 0x000000081c217981 */ /* 0x000ea8000c1e1900 */
[----:B------:R-:W2:Y:S02]  /*05d0*/  LDG.E R0, desc[UR8][R30.64] ;  /* 0x000000081e007981 */ /* 0x000ea4000c1e1900 */
[----:B--2---:R-:W-:-:S13]  /*05e0*/  ISETP.NE.AND P2, PT, R0, R33, PT ;  /* 0x000000210000720c */ /* 0x004fda0003f45270 */
[----:B-----5:R0:W-:Y:S04]  /*05f0*/  @!P2 STG.E desc[UR8][R30.64], R39 ;  /* 0x000000271e00a986 */ /* 0x0201e8000c101908 */
[----:B------:R-:W2:Y:S04]  /*0600*/  @!P2 LDG.E R33, desc[UR8][R28.64] ;  /* 0x000000081c21a981 */ /* 0x000ea8000c1e1900 */
[----:B------:R-:W2:Y:S02]  /*0610*/  LDG.E R0, desc[UR8][R12.64] ;  /* 0x000000080c007981 */ /* 0x000ea4000c1e1900 */
[----:B--2---:R-:W-:-:S13]  /*0620*/  ISETP.NE.AND P2, PT, R0, R33, PT ;  /* 0x000000210000720c */ /* 0x004fda0003f45270 */
[----:B------:R0:W-:Y:S04]  /*0630*/  @!P2 STG.E desc[UR8][R12.64], R39 ;  /* 0x000000270c00a986 */ /* 0x0001e8000c101908 */
        /* <DEDUP_REMOVED lines=22> */
[----:B--2---:R-:W-:-:S02]  /*07a0*/  ISETP.NE.AND P2, PT, R0, R33, PT ;  /* 0x000000210000720c */ /* 0x004fc40003f45270 */
[----:B------:R-:W-:-:S11]  /*07b0*/  IADD3 R33, PT, PT, R2, 0x1, RZ ;  /* 0x0000000102217810 */ /* 0x000fd60007ffe0ff */
[----:B------:R0:W-:Y:S02]  /*07c0*/  @!P2 STG.E desc[UR8][R24.64], R39 ;  /* 0x000000271800a986 */ /* 0x0001e4000c101908 */
.L_x_7:
[----:B------:R-:W-:Y:S05]  /*07d0*/  BSYNC.RECONVERGENT B3 ;  /* 0x0000000000037941 */ /* 0x000fea0003800200 */
.L_x_6:
[----:B------:R-:W-:Y:S05]  /*07e0*/  @!P0 BRA `(.L_x_5) ;  /* 0x0000000400a88947 */ /* 0x000fea0003800000 */
[----:B------:R-:W-:Y:S01]  /*07f0*/  IMAD.U32 R0, RZ, RZ, UR6 ;  /* 0x00000006ff007e24 */ /* 0x000fe2000f8e00ff */
[----:B------:R-:W-:-:S03]  /*0800*/  IADD3 R38, PT, PT, R33, -R6, RZ ;  /* 0x8000000621267210 */ /* 0x000fc60007ffe0ff */
[----:B------:R-:W-:-:S04]  /*0810*/  IMAD R43, R33, R0, 0x3 ;  /* 0x00000003212b7424 */ /* 0x000fc800078e0200 */
[----:B------:R-:W-:-:S07]  /*0820*/  VIADD R41, R43, UR6 ;  /* 0x000000062b297c36 */ /* 0x000fce0008000000 */
.L_x_8:
[----:B0-----:R-:W0:Y:S01]  /*0830*/  LDC.64 R30, c[0x0][0x380] ;  /* 0x0000e000ff1e7b82 */ /* 0x001e220000000a00 */
[----:B------:R-:W-:Y:S01]  /*0840*/  IADD3 R35, PT, PT, R43, -0x3, RZ ;  /* 0xfffffffd2b237810 */ /* 0x000fe20007ffe0ff */
[----:B------:R-:W2:Y:S04]  /*0850*/  LDG.E R0, desc[UR8][R28.64] ;  /* 0x000000081c007981 */ /* 0x000ea8000c1e1900 */
[----:B0-----:R-:W-:-:S05]  /*0860*/  IMAD.WIDE.U32 R34, R35, 0x4, R30 ;  /* 0x0000000423227825 */ /* 0x001fca00078e001e */
[----:B------:R-:W2:Y:S01]  /*0870*/  LDG.E R33, desc[UR8][R34.64] ;  /* 0x0000000822217981 */ /* 0x000ea2000c1e1900 */
[----:B------:R-:W-:-:S04]  /*0880*/  VIADD R45, R43, 0xfffffffe ;  /* 0xfffffffe2b2d7836 */ /* 0x000fc80000000000 */
[----:B------:R-:W-:Y:S01]  /*0890*/  IMAD.WIDE.U32 R44, R45, 0x4, R30 ;  /* 0x000000042d2c7825 */ /* 0x000fe200078e001e */
[----:B--2---:R-:W-:-:S13]  /*08a0*/  ISETP.NE.AND P0, PT, R33, R0, PT ;  /* 0x000000002100720c */ /* 0x004fda0003f05270 */
[----:B-----5:R0:W-:Y:S04]  /*08b0*/  @!P0 STG.E desc[UR8][R34.64], R39 ;  /* 0x0000002722008986 */ /* 0x0201e8000c101908 */
[----:B------:R-:W2:Y:S04]  /*08c0*/  @!P0 LDG.E R0, desc[UR8][R28.64] ;  /* 0x000000081c008981 */ /* 0x000ea8000c1e1900 */
[----:B------:R-:W2:Y:S02]  /*08d0*/  LDG.E R33, desc[UR8][R44.64] ;  /* 0x000000082c217981 */ /* 0x000ea4000c1e1900 */
[----:B--2---:R-:W-:-:S02]  /*08e0*/  ISETP.NE.AND P0, PT, R33, R0, PT ;  /* 0x000000002100720c */ /* 0x004fc40003f05270 */
[----:B------:R-:W-:-:S05]  /*08f0*/  IADD3 R33, PT, PT, R43, -0x1, RZ ;  /* 0xffffffff2b217810 */ /* 0x000fca0007ffe0ff */
[----:B------:R-:W-:-:S06]  /*0900*/  IMAD.WIDE.U32 R32, R33, 0x4, R30 ;  /* 0x0000000421207825 */ /* 0x000fcc00078e001e */
[----:B------:R1:W-:Y:S04]  /*0910*/  @!P0 STG.E desc[UR8][R44.64], R39 ;  /* 0x000000272c008986 */ /* 0x0003e8000c101908 */
[----:B------:R-:W2:Y:S04]  /*0920*/  @!P0 LDG.E R0, desc[UR8][R28.64] ;  /* 0x000000081c008981 */ /* 0x000ea8000c1e1900 */
[----:B------:R-:W2:Y:S02]  /*0930*/  LDG.E R37, desc[UR8][R32.64] ;  /* 0x0000000820257981 */ /* 0x000ea4000c1e1900 */
[----:B--2---:R-:W-:Y:S01]  /*0940*/  ISETP.NE.AND P0, PT, R37, R0, PT ;  /* 0x000000002500720c */ /* 0x004fe20003f05270 */
[----:B------:R-:W-:-:S12]  /*0950*/  IMAD.WIDE.U32 R36, R43, 0x4, R30 ;  /* 0x000000042b247825 */ /* 0x000fd800078e001e */
[----:B------:R2:W-:Y:S04]  /*0960*/  @!P0 STG.E desc[UR8][R32.64], R39 ;  /* 0x0000002720008986 */ /* 0x0005e8000c101908 */
[----:B------:R-:W3:Y:S04]  /*0970*/  @!P0 LDG.E R0, desc[UR8][R28.64] ;  /* 0x000000081c008981 */ /* 0x000ee8000c1e1900 */
[----:B0-----:R-:W3:Y:S02]  /*0980*/  LDG.E R35, desc[UR8][R36.64] ;  /* 0x0000000824237981 */ /* 0x001ee4000c1e1900 */
[----:B---3--:R-:W-:Y:S01]  /*0990*/  ISETP.NE.AND P0, PT, R35, R0, PT ;  /* 0x000000002300720c */ /* 0x008fe20003f05270 */
[----:B------:R-:W-:-:S04]  /*09a0*/  VIADD R35, R43, 0x1 ;  /* 0x000000012b237836 */ /* 0x000fc80000000000 */
[----:B------:R-:W-:-:S08]  /*09b0*/  IMAD.WIDE.U32 R34, R35, 0x4, R30 ;  /* 0x0000000423227825 */ /* 0x000fd000078e001e */
[----:B------:R0:W-:Y:S04]  /*09c0*/  @!P0 STG.E desc[UR8][R36.64], R39 ;  /* 0x0000002724008986 */ /* 0x0001e8000c101908 */
[----:B------:R-:W3:Y:S04]  /*09d0*/  @!P0 LDG.E R0, desc[UR8][R28.64] ;  /* 0x000000081c008981 */ /* 0x000ee8000c1e1900 */
[----:B-1----:R-:W3:Y:S02]  /*09e0*/  LDG.E R45, desc[UR8][R34.64] ;  /* 0x00000008222d7981 */ /* 0x002ee4000c1e1900 */
[----:B---3--:R-:W-:-:S02]  /*09f0*/  ISETP.NE.AND P0, PT, R45, R0, PT ;  /* 0x000000002d00720c */ /* 0x008fc40003f05270 */
[----:B------:R-:W-:-:S05]  /*0a00*/  IADD3 R45, PT, PT, R43, 0x2, RZ ;  /* 0x000000022b2d7810 */ /* 0x000fca0007ffe0ff */
[----:B--2---:R-:W-:-:S06]  /*0a10*/  IMAD.WIDE.U32 R32, R45, 0x4, R30 ;  /* 0x000000042d207825 */ /* 0x004fcc00078e001e */
[----:B------:R1:W-:Y:S04]  /*0a20*/  @!P0 STG.E desc[UR8][R34.64], R39 ;  /* 0x0000002722008986 */ /* 0x0003e8000c101908 */
[----:B------:R-:W2:Y:S04]  /*0a30*/  @!P0 LDG.E R0, desc[UR8][R28.64] ;  /* 0x000000081c008981 */ /* 0x000ea8000c1e1900 */
[----:B------:R-:W2:Y:S02]  /*0a40*/  LDG.E R45, desc[UR8][R32.64] ;  /* 0x00000008202d7981 */ /* 0x000ea4000c1e1900 */
[----:B--2---:R-:W-:Y:S01]  /*0a50*/  ISETP.NE.AND P0, PT, R45, R0, PT ;  /* 0x000000002d00720c */ /* 0x004fe20003f05270 */
[----:B------:R-:W-:-:S04]  /*0a60*/  VIADD R45, R43, 0x3 ;  /* 0x000000032b2d7836 */ /* 0x000fc80000000000 */
[----:B0-----:R-:W-:-:S08]  /*0a70*/  IMAD.WIDE.U32 R36, R45, 0x4, R30 ;  /* 0x000000042d247825 */ /* 0x001fd000078e001e */
[----:B------:R0:W-:Y:S04]  /*0a80*/  @!P0 STG.E desc[UR8][R32.64], R39 ;  /* 0x0000002720008986 */ /* 0x0001e8000c101908 */
[----:B------:R-:W2:Y:S04]  /*0a90*/  @!P0 LDG.E R0, desc[UR8][R28.64] ;  /* 0x000000081c008981 */ /* 0x000ea8000c1e1900 */
[----:B------:R-:W2:Y:S02]  /*0aa0*/  LDG.E R45, desc[UR8][R36.64] ;  /* 0x00000008242d7981 */ /* 0x000ea4000c1e1900 */
[----:B--2---:R-:W-:-:S02]  /*0ab0*/  ISETP.NE.AND P0, PT, R45, R0, PT ;  /* 0x000000002d00720c */ /* 0x004fc40003f05270 */
[----:B------:R-:W-:-:S05]  /*0ac0*/  IADD3 R45, PT, PT, R43, 0x4, RZ ;  /* 0x000000042b2d7810 */ /* 0x000fca0007ffe0ff */
[----:B-1----:R-:W-:-:S06]  /*0ad0*/  IMAD.WIDE.U32 R34, R45, 0x4, R30 ;  /* 0x000000042d227825 */ /* 0x002fcc00078e001e */
        /* <DEDUP_REMOVED lines=10> */
[----:B------:R-:W-:-:S05]  /*0b80*/  IADD3 R45, PT, PT, R41, -0x2, RZ ;  /* 0xfffffffe292d7810 */ /* 0x000fca0007ffe0ff */
[----:B------:R-:W-:-:S06]  /*0b90*/  IMAD.WIDE.U32 R44, R45, 0x4, R30 ;  /* 0x000000042d2c7825 */ /* 0x000fcc00078e001e */
[----:B------:R2:W-:Y:S04]  /*0ba0*/  @!P0 STG.E desc[UR8][R32.64], R39 ;  /* 0x0000002720008986 */ /* 0x0005e8000c101908 */
[----:B------:R-:W3:Y:S04]  /*0bb0*/  @!P0 LDG.E R0, desc[UR8][R28.64] ;  /* 0x000000081c008981 */ /* 0x000ee8000c1e1900 */
[----:B-1----:R-:W3:Y:S02]  /*0bc0*/  LDG.E R37, desc[UR8][R44.64] ;  /* 0x000000082c257981 */ /* 0x002ee4000c1e1900 */
[----:B---3--:R-:W-:Y:S01]  /*0bd0*/  ISETP.NE.AND P0, PT, R37, R0, PT ;  /* 0x000000002500720c */ /* 0x008fe20003f05270 */
[----:B------:R-:W-:-:S04]  /*0be0*/  VIADD R37, R41, 0xffffffff ;  /* 0xffffffff29257836 */ /* 0x000fc80000000000 */
[----:B------:R-:W-:-:S08]  /*0bf0*/  IMAD.WIDE.U32 R36, R37, 0x4, R30 ;  /* 0x0000000425247825 */ /* 0x000fd000078e001e */
[----:B------:R1:W-:Y:S04]  /*0c00*/  @!P0 STG.E desc[UR8][R44.64], R39 ;  /* 0x000000272c008986 */ /* 0x0003e8000c101908 */
[----:B------:R-:W3:Y:S04]  /*0c10*/  @!P0 LDG.E R0, desc[UR8][R28.64] ;  /* 0x000000081c008981 */ /* 0x000ee8000c1e1900 */
[----:B0-----:R-:W3:Y:S02]  /*0c20*/  LDG.E R35, desc[UR8][R36.64] ;  /* 0x0000000824237981 */ /* 0x001ee4000c1e1900 */
[----:B---3--:R-:W-:Y:S01]  /*0c30*/  ISETP.NE.AND P0, PT, R35, R0, PT ;  /* 0x000000002300720c */ /* 0x008fe20003f05270 */
[----:B------:R-:W-:-:S12]  /*0c40*/  IMAD.WIDE.U32 R34, R41, 0x4, R30 ;  /* 0x0000000429227825 */ /* 0x000fd800078e001e */
[----:B------:R0:W-:Y:S04]  /*0c50*/  @!P0 STG.E desc[UR8][R36.64], R39 ;  /* 0x0000002724008986 */ /* 0x0001e8000c101908 */
[----:B------:R-:W3:Y:S04]  /*0c60*/  @!P0 LDG.E R0, desc[UR8][R28.64] ;  /* 0x000000081c008981 */ /* 0x000ee8000c1e1900 */
[----:B--2---:R-:W3:Y:S02]  /*0c70*/  LDG.E R33, desc[UR8][R34.64] ;  /* 0x0000000822217981 */ /* 0x004ee4000c1e1900 */
[----:B---3--:R-:W-:-:S02]  /*0c80*/  ISETP.NE.AND P0, PT, R33, R0, PT ;  /* 0x000000002100720c */ /* 0x008fc40003f05270 */
[----:B------:R-:W-:-:S05]  /*0c90*/  IADD3 R33, PT, PT, R41, 0x1, RZ ;  /* 0x0000000129217810 */ /* 0x000fca0007ffe0ff */
[----:B------:R-:W-:-:S06]  /*0ca0*/  IMAD.WIDE.U32 R32, R33, 0x4, R30 ;  /* 0x0000000421207825 */ /* 0x000fcc00078e001e */
[----:B------:R2:W-:Y:S04]  /*0cb0*/  @!P0 STG.E desc[UR8][R34.64], R39 ;  /* 0x0000002722008986 */ /* 0x0005e8000c101908 */
[----:B------:R-:W3:Y:S04]  /*0cc0*/  @!P0 LDG.E R0, desc[UR8][R28.64] ;  /* 0x000000081c008981 */ /* 0x000ee8000c1e1900 */
[----:B-1----:R-:W3:Y:S02]  /*0cd0*/  LDG.E R45, desc[UR8][R32.64] ;  /* 0x00000008202d7981 */ /* 0x002ee4000c1e1900 */
[----:B---3--:R-:W-:Y:S01]  /*0ce0*/  ISETP.NE.AND P0, PT, R45, R0, PT ;  /* 0x000000002d00720c */ /* 0x008fe20003f05270 */
[----:B------:R-:W-:-:S04]  /*0cf0*/  VIADD R45, R41, 0x2 ;  /* 0x00000002292d7836 */ /* 0x000fc80000000000 */
[----:B0-----:R-:W-:-:S08]  /*0d00*/  IMAD.WIDE.U32 R36, R45, 0x4, R30 ;  /* 0x000000042d247825 */ /* 0x001fd000078e001e */
[----:B------:R0:W-:Y:S04]  /*0d10*/  @!P0 STG.E desc[UR8][R32.64], R39 ;  /* 0x0000002720008986 */ /* 0x0001e8000c101908 */
[----:B------:R-:W3:Y:S04]  /*0d20*/  @!P0 LDG.E R0, desc[UR8][R28.64] ;  /* 0x000000081c008981 */ /* 0x000ee8000c1e1900 */
[----:B------:R-:W3:Y:S02]  /*0d30*/  LDG.E R45, desc[UR8][R36.64] ;  /* 0x00000008242d7981 */ /* 0x000ee4000c1e1900 */
        /* <DEDUP_REMOVED lines=8> */
[----:B------:R-:W-:-:S08]  /*0dc0*/  IMAD.WIDE.U32 R30, R45, 0x4, R30 ;  /* 0x000000042d1e7825 */ /* 0x000fd000078e001e */
[----:B------:R1:W-:Y:S04]  /*0dd0*/  @!P0 STG.E desc[UR8][R34.64], R39 ;  /* 0x0000002722008986 */ /* 0x0003e8000c101908 */
[----:B------:R-:W2:Y:S04]  /*0de0*/  @!P0 LDG.E R0, desc[UR8][R28.64] ;  /* 0x000000081c008981 */ /* 0x000ea8000c1e1900 */
[----:B0-----:R-:W2:Y:S01]  /*0df0*/  LDG.E R33, desc[UR8][R30.64] ;  /* 0x000000081e217981 */ /* 0x001ea2000c1e1900 */
[----:B------:R-:W-:Y:S02]  /*0e00*/  IADD3 R38, PT, PT, R38, 0x2, RZ ;  /* 0x0000000226267810 */ /* 0x000fe40007ffe0ff */
[----:B------:R-:W-:-:S04]  /*0e10*/  MOV R32, UR6 ;  /* 0x0000000600207c02 */ /* 0x000fc80008000f00 */
[----:B------:R-:W-:Y:S02]  /*0e20*/  LEA R41, R32, R41, 0x1 ;  /* 0x0000002920297211 */ /* 0x000fe400078e08ff */
[----:B--2---:R-:W-:Y:S01]  /*0e30*/  ISETP.NE.AND P0, PT, R33, R0, PT ;  /* 0x000000002100720c */ /* 0x004fe20003f05270 */
[----:B------:R-:W-:-:S12]  /*0e40*/  IMAD.U32 R0, RZ, RZ, UR6 ;  /* 0x00000006ff007e24 */ /* 0x000fd8000f8e00ff */
[----:B------:R1:W-:Y:S01]  /*0e50*/  @!P0 STG.E desc[UR8][R30.64], R39 ;  /* 0x000000271e008986 */ /* 0x0003e2000c101908 */
[----:B------:R-:W-:Y:S01]  /*0e60*/  ISETP.NE.AND P0, PT, R38, 0x2, PT ;  /* 0x000000022600780c */ /* 0x000fe20003f05270 */
[----:B------:R-:W-:-:S12]  /*0e70*/  IMAD R43, R0, 0x2, R43 ;  /* 0x00000002002b7824 */ /* 0x000fd800078e022b */
[----:B-1----:R-:W-:Y:S05]  /*0e80*/  @P0 BRA `(.L_x_8) ;  /* 0xfffffff800680947 */ /* 0x002fea000383ffff */
.L_x_5:
[----:B------:R-:W-:Y:S05]  /*0e90*/  BSYNC.RECONVERGENT B2 ;  /* 0x0000000000027941 */ /* 0x000fea0003800200 */
.L_x_4:
[----:B------:R-:W-:Y:S01]  /*0ea0*/  USHF.R.U32.HI UR4, URZ, 0x2, UR5 ;  /* 0x00000002ff047899 */ /* 0x000fe20008011605 */
[----:B------:R-:W-:-:S05]  /*0eb0*/  VIADD R11, R11, 0x2 ;  /* 0x000000020b0b7836 */ /* 0x000fca0000000000 */
[----:B------:R-:W-:-:S13]  /*0ec0*/  ISETP.GE.U32.AND P0, PT, R11, UR4, PT ;  /* 0x000000040b007c0c */ /* 0x000fda000bf06070 */
[----:B------:R-:W-:Y:S05]  /*0ed0*/  @!P0 BRA `(.L_x_9) ;  /* 0xfffffff4004c8947 */ /* 0x000fea000383ffff */
.L_x_3:
[----:B------:R-:W-:Y:S05]  /*0ee0*/  BSYNC.RECONVERGENT B1 ;  /* 0x0000000000017941 */ /* 0x000fea0003800200 */
.L_x_2:
[----:B------:R-:W-:Y:S01]  /*0ef0*/  USHF.R.U32.HI UR4, URZ, 0x2, UR5 ;  /* 0x00000002ff047899 */ /* 0x000fe20008011605 */
[----:B------:R-:W-:-:S05]  /*0f00*/  IADD3 R7, PT, PT, R7, 0x2, RZ ;  /* 0x0000000207077810 */ /* 0x000fca0007ffe0ff */
[----:B------:R-:W-:-:S13]  /*0f10*/  ISETP.GE.U32.AND P0, PT, R7, UR4, PT ;  /* 0x0000000407007c0c */ /* 0x000fda000bf06070 */
[----:B------:R-:W-:Y:S05]  /*0f20*/  @!P0 BRA `(.L_x_10) ;  /* 0xfffffff400048947 */ /* 0x000fea000383ffff */
.L_x_1:
[----:B------:R-:W-:Y:S05]  /*0f30*/  BSYNC.RECONVERGENT B0 ;  /* 0x0000000000007941 */ /* 0x000fea0003800200 */
.L_x_0:
[----:B------:R-:W-:Y:S01]  /*0f40*/  VIADD R3, R3, 0x1 ;  /* 0x0000000103037836 */ /* 0x000fe20000000000 */
[----:B------:R-:W-:Y:S06]  /*0f50*/  @P1 BRA `(.L_x_11) ;  /* 0xfffffff000d41947 */ /* 0x000fec000383ffff */
[----:B------:R-:W-:Y:S05]  /*0f60*/  EXIT ;  /* 0x000000000000794d */ /* 0x000fea0003800000 */
.L_x_12:
[----:B------:R-:W-:-:S00]  /*0f70*/  BRA `(.L_x_12) ;  /* 0xfffffffc00fc7947 */ /* 0x000fc0000383ffff */
[----:B------:R-:W-:-:S00]  /*0f80*/  NOP ;  /* 0x0000000000007918 */ /* 0x000fc00000000000 */
[----:B------:R-:W-:-:S00]  /*0f90*/  NOP ;  /* 0x0000000000007918 */ /* 0x000fc00000000000 */
[----:B------:R-:W-:-:S00]  /*0fa0*/  NOP ;  /* 0x0000000000007918 */ /* 0x000fc00000000000 */
[----:B------:R-:W-:-:S00]  /*0fb0*/  NOP ;  /* 0x0000000000007918 */ /* 0x000fc00000000000 */
[----:B------:R-:W-:-:S00]  /*0fc0*/  NOP ;  /* 0x0000000000007918 */ /* 0x000fc00000000000 */
[----:B------:R-:W-:-:S00]  /*0fd0*/  NOP ;  /* 0x0000000000007918 */ /* 0x000fc00000000000 */
[----:B------:R-:W-:-:S00]  /*0fe0*/  NOP ;  /* 0x0000000000007918 */ /* 0x000fc00000000000 */
[----:B------:R-:W-:-:S00]  /*0ff0*/  NOP ;  /* 0x0000000000007918 */ /* 0x000fc00000000000 */
.L_x_45:


//--------------------- .text._Z19relabelUnrollKernelPiiiiiii --------------------------
	.section	.text._Z19relabelUnrollKernelPiiiiiii,"ax",@progbits
	.align	128
        .global         _Z19relabelUnrollKernelPiiiiiii
        .type           _Z19relabelUnrollKernelPiiiiiii,@function
        .size           _Z19relabelUnrollKernelPiiiiiii,(.L_x_46 - _Z19relabelUnrollKernelPiiiiiii)
        .other          _Z19relabelUnrollKernelPiiiiiii,@"STO_CUDA_ENTRY STV_DEFAULT"
_Z19relabelUnrollKernelPiiiiiii:
.text._Z19relabelUnrollKernelPiiiiiii:
[----:B------:R-:W-:Y:S08]  /*0000*/  LDC R1, c[0x0][0x37c] ;  /* 0x0000df00ff017b82 */ /* 0x000ff00000000800 */
[----:B------:R-:W0:Y:S08]  /*0010*/  LDC.64 R4, c[0x0][0x398] ;  /* 0x0000e600ff047b82 */ /* 0x000e300000000a00 */
[----:B------:R-:W1:Y:S08]  /*0020*/  LDC.64 R2, c[0x0][0x390] ;  /* 0x0000e400ff027b82 */ /* 0x000e700000000a00 */
[----:B------:R-:W2:Y:S01]  /*0030*/  S2UR UR5, SR_CTAID.Y ;  /* 0x00000000000579c3 */ /* 0x000ea20000002600 */
[----:B0-----:R-:W-:-:S07]  /*0040*/  IABS R9, R5 ;  /* 0x0000000500097213 */ /* 0x001fce0000000000 */
[----:B------:R-:W0:Y:S01]  /*0050*/  S2UR UR4, SR_CTAID.X ;  /* 0x00000000000479c3 */ /* 0x000e220000002500 */
[----:B------:R-:W3:Y:S08]  /*0060*/  I2F.RP R0, R9 ;  /* 0x0000000900007306 */ /* 0x000ef00000209400 */
[----:B---3--:R-:W3:Y:S02]  /*0070*/  MUFU.RCP R0, R0 ;  /* 0x0000000000007308 */ /* 0x008ee40000001000 */
[----:B---3--:R-:W-:-:S06]  /*0080*/  VIADD R6, R0, 0xffffffe ;  /* 0x0ffffffe00067836 */ /* 0x008fcc0000000000 */
[----:B------:R3:W4:Y:S02]  /*0090*/  F2I.FTZ.U32.TRUNC.NTZ R7, R6 ;  /* 0x0000000600077305 */ /* 0x000724000021f000 */
[----:B---3--:R-:W-:Y:S02]  /*00a0*/  HFMA2 R6, -RZ, RZ, 0, 0 ;  /* 0x00000000ff067431 */ /* 0x008fe400000001ff */
[----:B----4-:R-:W-:-:S04]  /*00b0*/  IMAD.MOV R8, RZ, RZ, -R7 ;  /* 0x000000ffff087224 */ /* 0x010fc800078e0a07 */
[----:B------:R-:W-:Y:S01]  /*00c0*/  IMAD R11, R8, R9, RZ ;  /* 0x00000009080b7224 */ /* 0x000fe200078e02ff */
[----:B-1----:R-:W-:-:S03]  /*00d0*/  IABS R8, R2 ;  /* 0x0000000200087213 */ /* 0x002fc60000000000 */
[----:B------:R-:W-:Y:S02]  /*00e0*/  IMAD.HI.U32 R7, R7, R11, R6 ;  /* 0x0000000b07077227 */ /* 0x000fe400078e0006 */
[----:B------:R-:W2:Y:S04]  /*00f0*/  S2R R11, SR_TID.Y ;  /* 0x00000000000b7919 */ /* 0x000ea80000002200 */
[----:B------:R-:W-:-:S04]  /*0100*/  IMAD.HI.U32 R7, R7, R8, RZ ;  /* 0x0000000807077227 */ /* 0x000fc800078e00ff */
[----:B------:R-:W-:-:S04]  /*0110*/  IMAD.MOV R0, RZ, RZ, -R7 ;  /* 0x000000ffff007224 */ /* 0x000fc800078e0a07 */
[----:B------:R-:W-:Y:S01]  /*0120*/  IMAD R0, R9, R0, R8 ;  /* 0x0000000009007224 */ /* 0x000fe200078e0208 */
[----:B------:R-:W-:-:S04]  /*0130*/  LOP3.LUT R8, R2, R5, RZ, 0x3c, !PT ;  /* 0x0000000502087212 */ /* 0x000fc800078e3cff */
[----:B------:R-:W-:Y:S02]  /*0140*/  ISETP.GT.U32.AND P2, PT, R9, R0, PT ;  /* 0x000000000900720c */ /* 0x000fe40003f44070 */
[----:B------:R-:W-:-:S11]  /*0150*/  ISETP.GE.AND P1, PT, R8, RZ, PT ;  /* 0x000000ff0800720c */ /* 0x000fd60003f26270 */
[-C--:B------:R-:W-:Y:S01]  /*0160*/  @!P2 IADD3 R0, PT, PT, R0, -R9.reuse, RZ ;  /* 0x800000090000a210 */ /* 0x080fe20007ffe0ff */
[----:B------:R-:W-:Y:S01]  /*0170*/  @!P2 VIADD R7, R7, 0x1 ;  /* 0x000000010707a836 */ /* 0x000fe20000000000 */
[----:B------:R-:W-:Y:S02]  /*0180*/  ISETP.NE.AND P2, PT, R5, RZ, PT ;  /* 0x000000ff0500720c */ /* 0x000fe40003f45270 */
[----:B------:R-:W-:Y:S02]  /*0190*/  ISETP.GE.U32.AND P0, PT, R0, R9, PT ;  /* 0x000000090000720c */ /* 0x000fe40003f06070 */
[----:B------:R-:W0:Y:S01]  /*01a0*/  LDC R0, c[0x0][0x360] ;  /* 0x0000d800ff007b82 */ /* 0x000e220000000800 */
[----:B------:R-:W0:Y:S07]  /*01b0*/  S2R R9, SR_TID.X ;  /* 0x0000000000097919 */ /* 0x000e2e0000002100 */
[----:B------:R-:W2:Y:S03]  /*01c0*/  LDC R6, c[0x0][0x364] ;  /* 0x0000d900ff067b82 */ /* 0x000ea60000000800 */
[----:B------:R-:W-:-:S05]  /*01d0*/  @P0 IADD3 R7, PT, PT, R7, 0x1, RZ ;  /* 0x0000000107070810 */ /* 0x000fca0007ffe0ff */
[----:B------:R-:W-:-:S05]  /*01e0*/  IMAD.MOV.U32 R8, RZ, RZ, R7 ;  /* 0x000000ffff087224 */ /* 0x000fca00078e0007 */
[----:B------:R-:W-:Y:S02]  /*01f0*/  @!P1 IADD3 R8, PT, PT, -R8, RZ, RZ ;  /* 0x000000ff08089210 */ /* 0x000fe40007ffe1ff */
[----:B------:R-:W-:Y:S01]  /*0200*/  @!P2 LOP3.LUT R8, RZ, R5, RZ, 0x33, !PT ;  /* 0x00000005ff08a212 */ /* 0x000fe200078e33ff */
[----:B--2---:R-:W-:Y:S02]  /*0210*/  IMAD R5, R6, UR5, R11 ;  /* 0x0000000506057c24 */ /* 0x004fe4000f8e020b */
[----:B0-----:R-:W-:Y:S02]  /*0220*/  IMAD R0, R0, UR4, R9 ;  /* 0x0000000400007c24 */ /* 0x001fe4000f8e0209 */
[----:B------:R-:W-:-:S05]  /*0230*/  IMAD R6, R5, R8, RZ ;  /* 0x0000000805067224 */ /* 0x000fca00078e02ff */
[----:B------:R-:W-:-:S13]  /*0240*/  ISETP.GE.AND P0, PT, R6, R8, PT ;  /* 0x000000080600720c */ /* 0x000fda0003f06270 */
[----:B------:R-:W-:Y:S05]  /*0250*/  @P0 EXIT ;  /* 0x000000000000094d */ /* 0x000fea0003800000 */
[----:B------:R-:W-:Y:S01]  /*0260*/  IADD3 R5, PT, PT, -R5, 0x1, RZ ;  /* 0x0000000105057810 */ /* 0x000fe20007ffe1ff */
[----:B------:R-:W0:Y:S01]  /*0270*/  LDCU.64 UR4, c[0x0][0x358] ;  /* 0x00006b00ff0477ac */ /* 0x000e220008000a00 */
[----:B------:R-:W-:Y:S03]  /*0280*/  BSSY.RECONVERGENT B0, `(.L_x_13) ;  /* 0x0000015000007945 */ /* 0x000fe60003800200 */
[----:B------:R-:W-:Y:S01]  /*0290*/  IMAD R5, R8, R5, RZ ;  /* 0x0000000508057224 */ /* 0x000fe200078e02ff */
[----:B------:R-:W1:Y:S03]  /*02a0*/  LDCU UR6, c[0x0][0x388] ;  /* 0x00007100ff0677ac */ /* 0x000e660008000800 */
[C---:B------:R-:W-:Y:S01]  /*02b0*/  VIADD R7, R5.reuse, 0xffffffff ;  /* 0xffffffff05077836 */ /* 0x040fe20000000000 */
[----:B------:R-:W-:-:S04]  /*02c0*/  LOP3.LUT P1, R11, R5, 0x3, RZ, 0xc0, !PT ;  /* 0x00000003050b7812 */ /* 0x000fc8000782c0ff */
[----:B------:R-:W-:Y:S01]  /*02d0*/  ISETP.GE.U32.AND P0, PT, R7, 0x3, PT ;  /* 0x000000030700780c */ /* 0x000fe20003f06070 */
[----:B------:R-:W-:-:S08]  /*02e0*/  IMAD R7, R4, R3, R0 ;  /* 0x0000000304077224 */ /* 0x000fd000078e0200 */
[----:B0-----:R-:W-:Y:S05]  /*02f0*/  @!P1 BRA `(.L_x_14) ;  /* 0x0000000000349947 */ /* 0x001fea0003800000 */
[----:B------:R-:W0:Y:S01]  /*0300*/  LDC.64 R4, c[0x0][0x380] ;  /* 0x0000e000ff047b82 */ /* 0x000e220000000a00 */
[----:B------:R-:W-:Y:S01]  /*0310*/  IMAD R9, R7, R2, R6 ;  /* 0x0000000207097224 */ /* 0x000fe200078e0206 */
[----:B------:R-:W-:Y:S01]  /*0320*/  IADD3 R0, PT, PT, -R11, RZ, RZ ;  /* 0x000000ff0b007210 */ /* 0x000fe20007ffe1ff */
[----:B------:R-:W-:-:S07]  /*0330*/  IMAD.IADD R6, R6, 0x1, R11 ;  /* 0x0000000106067824 */ /* 0x000fce00078e020b */
.L_x_15:
[----:B0-----:R-:W-:-:S05]  /*0340*/  IMAD.WIDE.U32 R2, R9, 0x4, R4 ;  /* 0x0000000409027825 */ /* 0x001fca00078e0004 */
[----:B------:R-:W1:Y:S01]  /*0350*/  LDG.E R10, desc[UR4][R2.64] ;  /* 0x00000004020a7981 */ /* 0x000e62000c1e1900 */
[----:B------:R-:W-:Y:S01]  /*0360*/  IADD3 R0, PT, PT, R0, 0x1, RZ ;  /* 0x0000000100007810 */ /* 0x000fe20007ffe0ff */
[----:B------:R-:W-:Y:S01]  /*0370*/  VIADD R9, R9, 0x1 ;  /* 0x0000000109097836 */ /* 0x000fe20000000000 */
[----:B-1----:R-:W-:-:S13]  /*0380*/  ISETP.NE.AND P1, PT, R10, UR6, PT ;  /* 0x000000060a007c0c */ /* 0x002fda000bf25270 */
[----:B------:R-:W0:Y:S02]  /*0390*/  @!P1 LDC R11, c[0x0][0x38c] ;  /* 0x0000e300ff0b9b82 */ /* 0x000e240000000800 */
[----:B0-----:R2:W-:Y:S01]  /*03a0*/  @!P1 STG.E desc[UR4][R2.64], R11 ;  /* 0x0000000b02009986 */ /* 0x0015e2000c101904 */
[----:B------:R-:W-:-:S13]  /*03b0*/  ISETP.NE.AND P1, PT, R0, RZ, PT ;  /* 0x000000ff0000720c */ /* 0x000fda0003f25270 */
[----:B--2---:R-:W-:Y:S05]  /*03c0*/  @P1 BRA `(.L_x_15) ;  /* 0xfffffffc00dc1947 */ /* 0x004fea000383ffff */
.L_x_14:
[----:B-1----:R-:W-:Y:S05]  /*03d0*/  BSYNC.RECONVERGENT B0 ;  /* 0x0000000000007941 */ /* 0x002fea0003800200 */
.L_x_13:
[----:B------:R-:W-:Y:S05]  /*03e0*/  @!P0 EXIT ;  /* 0x000000000000894d */ /* 0x000fea0003800000 */
[----:B------:R-:W0:Y:S01]  /*03f0*/  LDCU UR6, c[0x0][0x390] ;  /* 0x00007200ff0677ac */ /* 0x000e220008000800 */
[----:B------:R-:W1:Y:S01]  /*0400*/  LDC.64 R2, c[0x0][0x380] ;  /* 0x0000e000ff027b82 */ /* 0x000e620000000a00 */
[----:B------:R-:W-:Y:S01]  /*0410*/  IADD3 R0, PT, PT, -R8, R6, RZ ;  /* 0x0000000608007210 */ /* 0x000fe20007ffe1ff */
[----:B------:R-:W2:Y:S01]  /*0420*/  LDCU UR7, c[0x0][0x388] ;  /* 0x00007100ff0777ac */ /* 0x000ea20008000800 */
[----:B0-----:R-:W-:-:S04]  /*0430*/  IMAD R7, R7, UR6, R6 ;  /* 0x0000000607077c24 */ /* 0x001fc8000f8e0206 */
[----:B--2---:R-:W-:-:S07]  /*0440*/  VIADD R13, R7, 0x3 ;  /* 0x00000003070d7836 */ /* 0x004fce0000000000 */
.L_x_16:
[----:B------:R-:W-:-:S05]  /*0450*/  IADD3 R5, PT, PT, R13, -0x3, RZ ;  /* 0xfffffffd0d057810 */ /* 0x000fca0007ffe0ff */
[----:B-1----:R-:W-:-:S05]  /*0460*/  IMAD.WIDE.U32 R4, R5, 0x4, R2 ;  /* 0x0000000405047825 */ /* 0x002fca00078e0002 */
[----:B------:R-:W2:Y:S01]  /*0470*/  LDG.E R6, desc[UR4][R4.64] ;  /* 0x0000000404067981 */ /* 0x000ea2000c1e1900 */
[----:B------:R-:W-:Y:S01]  /*0480*/  VIADD R7, R13, 0xfffffffe ;  /* 0xfffffffe0d077836 */ /* 0x000fe20000000000 */
[----:B--2---:R-:W-:-:S03]  /*0490*/  ISETP.NE.AND P0, PT, R6, UR7, PT ;  /* 0x0000000706007c0c */ /* 0x004fc6000bf05270 */
[----:B------:R-:W-:-:S10]  /*04a0*/  IMAD.WIDE.U32 R6, R7, 0x4, R2 ;  /* 0x0000000407067825 */ /* 0x000fd400078e0002 */
[----:B------:R-:W0:Y:S02]  /*04b0*/  @!P0 LDC R15, c[0x0][0x38c] ;  /* 0x0000e300ff0f8b82 */ /* 0x000e240000000800 */
[----:B0-----:R0:W-:Y:S04]  /*04c0*/  @!P0 STG.E desc[UR4][R4.64], R15 ;  /* 0x0000000f04008986 */ /* 0x0011e8000c101904 */
[----:B------:R-:W2:Y:S01]  /*04d0*/  LDG.E R8, desc[UR4][R6.64] ;  /* 0x0000000406087981 */ /* 0x000ea2000c1e1900 */
[----:B------:R-:W-:Y:S02]  /*04e0*/  IADD3 R9, PT, PT, R13, -0x1, RZ ;  /* 0xffffffff0d097810 */ /* 0x000fe40007ffe0ff */
[----:B--2---:R-:W-:-:S03]  /*04f0*/  ISETP.NE.AND P0, PT, R8, UR7, PT ;  /* 0x0000000708007c0c */ /* 0x004fc6000bf05270 */
[----:B------:R-:W-:-:S10]  /*0500*/  IMAD.WIDE.U32 R8, R9, 0x4, R2 ;  /* 0x0000000409087825 */ /* 0x000fd400078e0002 */
[----:B------:R-:W1:Y:S02]  /*0510*/  @!P0 LDC R17, c[0x0][0x38c] ;  /* 0x0000e300ff118b82 */ /* 0x000e640000000800 */
[----:B-1----:R2:W-:Y:S04]  /*0520*/  @!P0 STG.E desc[UR4][R6.64], R17 ;  /* 0x0000001106008986 */ /* 0x0025e8000c101904 */
[----:B------:R-:W3:Y:S02]  /*0530*/  LDG.E R10, desc[UR4][R8.64] ;  /* 0x00000004080a7981 */ /* 0x000ee4000c1e1900 */
[----:B---3--:R-:W-:Y:S01]  /*0540*/  ISETP.NE.AND P0, PT, R10, UR7, PT ;  /* 0x000000070a007c0c */ /* 0x008fe2000bf05270 */
[----:B------:R-:W-:-:S12]  /*0550*/  IMAD.WIDE.U32 R10, R13, 0x4, R2 ;  /* 0x000000040d0a7825 */ /* 0x000fd800078e0002 */
[----:B------:R-:W1:Y:S02]  /*0560*/  @!P0 LDC R19, c[0x0][0x38c] ;  /* 0x0000e300ff138b82 */ /* 0x000e640000000800 */
[----:B-1----:R2:W-:Y:S04]  /*0570*/  @!P0 STG.E desc[UR4][R8.64], R19 ;  /* 0x0000001308008986 */ /* 0x0025e8000c101904 */
[----:B0-----:R-:W3:Y:S01]  /*0580*/  LDG.E R4, desc[UR4][R10.64] ;  /* 0x000000040a047981 */ /* 0x001ee2000c1e1900 */
[----:B------:R-:W-:Y:S01]  /*0590*/  VIADD R0, R0, 0x4 ;  /* 0x0000000400007836 */ /* 0x000fe20000000000 */
[----:B------:R-:W-:Y:S02]  /*05a0*/  IADD3 R13, PT, PT, R13, 0x4, RZ ;  /* 0x000000040d0d7810 */ /* 0x000fe40007ffe0ff */
[----:B---3--:R-:W-:-:S13]  /*05b0*/  ISETP.NE.AND P0, PT, R4, UR7, PT ;  /* 0x0000000704007c0c */ /* 0x008fda000bf05270 */
[----:B------:R-:W0:Y:S02]  /*05c0*/  @!P0 LDC R5, c[0x0][0x38c] ;  /* 0x0000e300ff058b82 */ /* 0x000e240000000800 */
[----:B0-----:R2:W-:Y:S01]  /*05d0*/  @!P0 STG.E desc[UR4][R10.64], R5 ;  /* 0x000000050a008986 */ /* 0x0015e2000c101904 */
[----:B------:R-:W-:-:S13]  /*05e0*/  ISETP.NE.AND P0, PT, R0, RZ, PT ;  /* 0x000000ff0000720c */ /* 0x000fda0003f05270 */
[----:B--2---:R-:W-:Y:S05]  /*05f0*/  @P0 BRA `(.L_x_16) ;  /* 0xfffffffc00940947 */ /* 0x004fea000383ffff */
[----:B------:R-:W-:Y:S05]  /*0600*/  EXIT ;  /* 0x000000000000794d */ /* 0x000fea0003800000 */
.L_x_17:
        /* <DEDUP_REMOVED lines=15> */
.L_x_46:


//--------------------- .text._Z14relabel2KernelPiiiiii --------------------------
	.section	.text._Z14relabel2KernelPiiiiii,"ax",@progbits
	.align	128
        .global         _Z14relabel2KernelPiiiiii
        .type           _Z14relabel2KernelPiiiiii,@function
        .size           _Z14relabel2KernelPiiiiii,(.L_x_47 - _Z14relabel2KernelPiiiiii)
        .other          _Z14relabel2KernelPiiiiii,@"STO_CUDA_ENTRY STV_DEFAULT"
_Z14relabel2KernelPiiiiii:
.text._Z14relabel2KernelPiiiiii:
[----:B------:R-:W-:Y:S01]  /*0000*/  LDC R1, c[0x0][0x37c] ;  /* 0x0000df00ff017b82 */ /* 0x000fe20000000800 */
[----:B------:R-:W0:Y:S07]  /*0010*/  S2R R5, SR_TID.X ;  /* 0x0000000000057919 */ /* 0x000e2e0000002100 */
[----:B------:R-:W0:Y:S01]  /*0020*/  S2UR UR6, SR_CTAID.X ;  /* 0x00000000000679c3 */ /* 0x000e220000002500 */
[----:B------:R-:W1:Y:S01]  /*0030*/  LDCU UR8, c[0x0][0x398] ;  /* 0x00007300ff0877ac */ /* 0x000e620008000800 */
[----:B------:R-:W2:Y:S01]  /*0040*/  S2R R7, SR_TID.Y ;  /* 0x0000000000077919 */ /* 0x000ea20000002200 */
[----:B------:R-:W3:Y:S05]  /*0050*/  LDCU.64 UR4, c[0x0][0x358] ;  /* 0x00006b00ff0477ac */ /* 0x000eea0008000a00 */
[----:B------:R-:W0:Y:S08]  /*0060*/  LDC R0, c[0x0][0x360] ;  /* 0x0000d800ff007b82 */ /* 0x000e300000000800 */
[----:B------:R-:W2:Y:S08]  /*0070*/  S2UR UR7, SR_CTAID.Y ;  /* 0x00000000000779c3 */ /* 0x000eb00000002600 */
[----:B------:R-:W2:Y:S08]  /*0080*/  LDC R4, c[0x0][0x364] ;  /* 0x0000d900ff047b82 */ /* 0x000eb00000000800 */
[----:B------:R-:W1:Y:S01]  /*0090*/  LDC.64 R8, c[0x0][0x390] ;  /* 0x0000e400ff087b82 */ /* 0x000e620000000a00 */
[----:B0-----:R-:W-:Y:S01]  /*00a0*/  IMAD R0, R0, UR6, R5 ;  /* 0x0000000600007c24 */ /* 0x001fe2000f8e0205 */
[----:B------:R-:W0:Y:S06]  /*00b0*/  LDCU UR6, c[0x0][0x388] ;  /* 0x00007100ff0677ac */ /* 0x000e2c0008000800 */
[----:B------:R-:W4:Y:S01]  /*00c0*/  LDC.64 R2, c[0x0][0x380] ;  /* 0x0000e000ff027b82 */ /* 0x000f220000000a00 */
[----:B--2---:R-:W-:-:S02]  /*00d0*/  IMAD R4, R4, UR7, R7 ;  /* 0x0000000704047c24 */ /* 0x004fc4000f8e0207 */
[----:B-1----:R-:W-:-:S04]  /*00e0*/  IMAD R5, R9, UR8, R0 ;  /* 0x0000000809057c24 */ /* 0x002fc8000f8e0200 */
[----:B------:R-:W-:-:S04]  /*00f0*/  IMAD R5, R5, R8, R4 ;  /* 0x0000000805057224 */ /* 0x000fc800078e0204 */
[----:B----4-:R-:W-:-:S05]  /*0100*/  IMAD.WIDE.U32 R2, R5, 0x4, R2 ;  /* 0x0000000405027825 */ /* 0x010fca00078e0002 */
[----:B---3--:R-:W0:Y:S02]  /*0110*/  LDG.E R0, desc[UR4][R2.64] ;  /* 0x0000000402007981 */ /* 0x008e24000c1e1900 */
[----:B0-----:R-:W-:-:S13]  /*0120*/  ISETP.NE.AND P0, PT, R0, UR6, PT ;  /* 0x0000000600007c0c */ /* 0x001fda000bf05270 */
[----:B------:R-:W-:Y:S05]  /*0130*/  @P0 EXIT ;  /* 0x000000000000094d */ /* 0x000fea0003800000 */
[----:B------:R-:W0:Y:S02]  /*0140*/  LDC R5, c[0x0][0x38c] ;  /* 0x0000e300ff057b82 */ /* 0x000e240000000800 */
[----:B0-----:R-:W-:Y:S01]  /*0150*/  STG.E desc[UR4][R2.64], R5 ;  /* 0x0000000502007986 */ /* 0x001fe2000c101904 */
[----:B------:R-:W-:Y:S05]  /*0160*/  EXIT ;  /* 0x000000000000794d */ /* 0x000fea0003800000 */
.L_x_18:
        /* <DEDUP_REMOVED lines=9> */
.L_x_47:


//--------------------- .text._Z13relabelKernelPiiii --------------------------
	.section	.text._Z13relabelKernelPiiii,"ax",@progbits
	.align	128
        .global         _Z13relabelKernelPiiii
        .type           _Z13relabelKernelPiiii,@function
        .size           _Z13relabelKernelPiiii,(.L_x_48 - _Z13relabelKernelPiiii)
        .other          _Z13relabelKernelPiiii,@"STO_CUDA_ENTRY STV_DEFAULT"
_Z13relabelKernelPiiii:
.text._Z13relabelKernelPiiii:
        /* <DEDUP_REMOVED lines=9> */
[----:B------:R-:W4:Y:S01]  /*0090*/  LDC.64 R2, c[0x0][0x380] ;  /* 0x0000e000ff027b82 */ /* 0x000f220000000a00 */
[----:B0-----:R-:W-:Y:S01]  /*00a0*/  IMAD R0, R0, UR6, R5 ;  /* 0x0000000600007c24 */ /* 0x001fe2000f8e0205 */
[----:B------:R-:W0:Y:S01]  /*00b0*/  LDCU UR6, c[0x0][0x388] ;  /* 0x00007100ff0677ac */ /* 0x000e220008000800 */
[----:B--2---:R-:W-:-:S04]  /*00c0*/  IMAD R5, R4, UR7, R7 ;  /* 0x0000000704057c24 */ /* 0x004fc8000f8e0207 */
[----:B-1----:R-:W-:-:S04]  /*00d0*/  IMAD R5, R0, UR8, R5 ;  /* 0x0000000800057c24 */ /* 0x002fc8000f8e0205 */
[----:B----4-:R-:W-:-:S05]  /*00e0*/  IMAD.WIDE.U32 R2, R5, 0x4, R2 ;  /* 0x0000000405027825 */ /* 0x010fca00078e0002 */
[----:B---3--:R-:W0:Y:S02]  /*00f0*/  LDG.E R0, desc[UR4][R2.64] ;  /* 0x0000000402007981 */ /* 0x008e24000c1e1900 */
[----:B0-----:R-:W-:-:S13]  /*0100*/  ISETP.NE.AND P0, PT, R0, UR6, PT ;  /* 0x0000000600007c0c */ /* 0x001fda000bf05270 */
[----:B------:R-:W-:Y:S05]  /*0110*/  @P0 EXIT ;  /* 0x000000000000094d */ /* 0x000fea0003800000 */
[----:B------:R-:W0:Y:S02]  /*0120*/  LDC R5, c[0x0][0x38c] ;  /* 0x0000e300ff057b82 */ /* 0x000e240000000800 */
[----:B0-----:R-:W-:Y:S01]  /*0130*/  STG.E desc[UR4][R2.64], R5 ;  /* 0x0000000502007986 */ /* 0x001fe2000c101904 */
[----:B------:R-:W-:Y:S05]  /*0140*/  EXIT ;  /* 0x000000000000794d */ /* 0x000fea0003800000 */
.L_x_19:
        /* <DEDUP_REMOVED lines=11> */
.L_x_48:


//--------------------- .text._Z15findSpansKernelPiS_PKiii --------------------------
	.section	.text._Z15findSpansKernelPiS_PKiii,"ax",@progbits
	.align	128
        .global         _Z15findSpansKernelPiS_PKiii
        .type           _Z15findSpansKernelPiS_PKiii,@function
        .size           _Z15findSpansKernelPiS_PKiii,(.L_x_49 - _Z15findSpansKernelPiS_PKiii)
        .other          _Z15findSpansKernelPiS_PKiii,@"STO_CUDA_ENTRY STV_DEFAULT"
_Z15findSpansKernelPiS_PKiii:
.text._Z15findSpansKernelPiS_PKiii:
[----:B------:R-:W-:Y:S01]  /*0000*/  LDC R1, c[0x0][0x37c] ;  /* 0x0000df00ff017b82 */ /* 0x000fe20000000800 */
[----:B------:R-:W0:Y:S07]  /*0010*/  S2R R3, SR_TID.X ;  /* 0x0000000000037919 */ /* 0x000e2e0000002100 */
[----:B------:R-:W0:Y:S08]  /*0020*/  S2UR UR4, SR_CTAID.X ;  /* 0x00000000000479c3 */ /* 0x000e300000002500 */
[----:B------:R-:W0:Y:S08]  /*0030*/  LDC R0, c[0x0][0x360] ;  /* 0x0000d800ff007b82 */ /* 0x000e300000000800 */
[----:B------:R-:W1:Y:S01]  /*0040*/  LDC.64 R22, c[0x0][0x398] ;  /* 0x0000e600ff167b82 */ /* 0x000e620000000a00 */
[----:B0-----:R-:W-:-:S05]  /*0050*/  IMAD R0, R0, UR4, R3 ;  /* 0x0000000400007c24 */ /* 0x001fca000f8e0203 */
[----:B-1----:R-:W-:Y:S01]  /*0060*/  ISETP.GE.U32.AND P0, PT, R0, R22, PT ;  /* 0x000000160000720c */ /* 0x002fe20003f06070 */
[----:B------:R-:W-:-:S05]  /*0070*/  VIADD R2, R23, 0x1 ;  /* 0x0000000117027836 */ /* 0x000fca0000000000 */
[----:B------:R-:W-:-:S07]  /*0080*/  LEA.HI R3, R2, R2, RZ, 0x1 ;  /* 0x0000000202037211 */ /* 0x000fce00078f08ff */
[----:B------:R-:W-:Y:S05]  /*0090*/  @P0 EXIT ;  /* 0x000000000000094d */ /* 0x000fea0003800000 */
[----:B------:R-:W-:Y:S01]  /*00a0*/  ISETP.GE.AND P1, PT, R23, 0x1, PT ;  /* 0x000000011700780c */ /* 0x000fe20003f26270 */
[----:B------:R-:W0:Y:S01]  /*00b0*/  LDCU.64 UR4, c[0x0][0x358] ;  /* 0x00006b00ff0477ac */ /* 0x000e220008000a00 */
[----:B------:R-:W-:Y:S01]  /*00c0*/  SHF.R.U32.HI R5, RZ, 0x1, R3 ;  /* 0x00000001ff057819 */ /* 0x000fe20000011603 */
[----:B------:R-:W-:Y:S01]  /*00d0*/  IMAD.MOV.U32 R26, RZ, RZ, RZ ;  /* 0x000000ffff1a7224 */ /* 0x000fe200078e00ff */
[----:B------:R-:W-:Y:S02]  /*00e0*/  PLOP3.LUT P0, PT, PT, PT, PT, 0x8, 0x80 ;  /* 0x000000000080781c */ /* 0x000fe40003f0e170 */
[----:B------:R-:W-:Y:S01]  /*00f0*/  LOP3.LUT R3, R3, 0xfffffffe, RZ, 0xc0, !PT ;  /* 0xfffffffe03037812 */ /* 0x000fe200078ec0ff */
[----:B------:R-:W-:Y:S02]  /*0100*/  IMAD R2, R0, R5, RZ ;  /* 0x0000000500027224 */ /* 0x000fe400078e02ff */
[----:B------:R-:W-:Y:S02]  /*0110*/  HFMA2 R5, -RZ, RZ, 0, 0 ;  /* 0x00000000ff057431 */ /* 0x000fe400000001ff */
[----:B------:R-:W-:-:S02]  /*0120*/  IMAD.MOV.U32 R4, RZ, RZ, R2 ;  /* 0x000000ffff047224 */ /* 0x000fc400078e0002 */
[----:B------:R-:W-:Y:S05]  /*0130*/  @!P1 BRA `(.L_x_20) ;  /* 0x0000000c004c9947 */ /* 0x000fea0003800000 */
[C---:B------:R-:W-:Y:S01]  /*0140*/  ISETP.GE.U32.AND P1, PT, R23.reuse, 0x4, PT ;  /* 0x000000041700780c */ /* 0x040fe20003f26070 */
[----:B------:R-:W-:Y:S01]  /*0150*/  IMAD.MOV.U32 R27, RZ, RZ, 0x1 ;  /* 0x00000001ff1b7424 */ /* 0x000fe200078e00ff */
[----:B------:R-:W-:Y:S01]  /*0160*/  LOP3.LUT R8, R23, 0x3, RZ, 0xc0, !PT ;  /* 0x0000000317087812 */ /* 0x000fe200078ec0ff */
[----:B------:R-:W-:Y:S01]  /*0170*/  IMAD R7, R0, R3, RZ ;  /* 0x0000000300077224 */ /* 0x000fe200078e02ff */
[----:B------:R-:W-:Y:S01]  /*0180*/  MOV R9, RZ ;  /* 0x000000ff00097202 */ /* 0x000fe20000000f00 */
[----:B------:R-:W-:Y:S01]  /*0190*/  IMAD.MOV.U32 R4, RZ, RZ, R2 ;  /* 0x000000ffff047224 */ /* 0x000fe200078e0002 */
[----:B------:R-:W-:Y:S01]  /*01a0*/  MOV R26, RZ ;  /* 0x000000ff001a7202 */ /* 0x000fe20000000f00 */
[----:B------:R-:W-:-:S06]  /*01b0*/  IMAD.MOV.U32 R5, RZ, RZ, RZ ;  /* 0x000000ffff057224 */ /* 0x000fcc00078e00ff */
[----:B------:R-:W-:Y:S05]  /*01c0*/  @!P1 BRA `(.L_x_21) ;  /* 0x0000000800609947 */ /* 0x000fea0003800000 */
[----:B------:R-:W1:Y:S01]  /*01d0*/  LDC.64 R10, c[0x0][0x380] ;  /* 0x0000e000ff0a7b82 */ /* 0x000e620000000a00 */
[----:B------:R-:W-:Y:S01]  /*01e0*/  LOP3.LUT R9, R23, 0x7ffffffc, RZ, 0xc0, !PT ;  /* 0x7ffffffc17097812 */ /* 0x000fe200078ec0ff */
[----:B------:R-:W-:Y:S01]  /*01f0*/  IMAD R23, R0, R23, 0x1 ;  /* 0x0000000100177424 */ /* 0x000fe200078e0217 */
[----:B------:R-:W-:Y:S01]  /*0200*/  MOV R22, 0x1 ;  /* 0x0000000100167802 */ /* 0x000fe20000000f00 */
[----:B------:R-:W-:Y:S01]  /*0210*/  IMAD.MOV.U32 R27, RZ, RZ, 0x1 ;  /* 0x00000001ff1b7424 */ /* 0x000fe200078e00ff */
[----:B------:R-:W-:Y:S01]  /*0220*/  IADD3 R24, PT, PT, -R9, RZ, RZ ;  /* 0x000000ff09187210 */ /* 0x000fe20007ffe1ff */
[----:B------:R-:W-:Y:S02]  /*0230*/  IMAD.MOV.U32 R5, RZ, RZ, RZ ;  /* 0x000000ffff057224 */ /* 0x000fe400078e00ff */
[----:B------:R-:W2:Y:S01]  /*0240*/  LDC.64 R12, c[0x0][0x388] ;  /* 0x0000e200ff0c7b82 */ /* 0x000ea20000000a00 */
[----:B------:R-:W-:Y:S02]  /*0250*/  IMAD.MOV.U32 R4, RZ, RZ, R2 ;  /* 0x000000ffff047224 */ /* 0x000fe400078e0002 */
[----:B------:R-:W-:-:S05]  /*0260*/  IMAD.MOV.U32 R26, RZ, RZ, RZ ;  /* 0x000000ffff1a7224 */ /* 0x000fca00078e00ff */
[----:B------:R-:W3:Y:S08]  /*0270*/  LDC.64 R14, c[0x0][0x380] ;  /* 0x0000e000ff0e7b82 */ /* 0x000ef00000000a00 */
[----:B------:R-:W4:Y:S02]  /*0280*/  LDC.64 R16, c[0x0][0x390] ;  /* 0x0000e400ff107b82 */ /* 0x000f240000000a00 */
.L_x_38:
[----:B------:R-:W-:Y:S01]  /*0290*/  LOP3.LUT P0, RZ, R27, 0xff, RZ, 0xc0, !PT ;  /* 0x000000ff1bff7812 */ /* 0x000fe2000780c0ff */
[----:B------:R-:W-:Y:S01]  /*02a0*/  VIADD R24, R24, 0x4 ;  /* 0x0000000418187836 */ /* 0x000fe20000000000 */
[----:B------:R-:W-:Y:S01]  /*02b0*/  BSSY.RECONVERGENT B0, `(.L_x_22) ;  /* 0x0000021000007945 */ /* 0x000fe20003800200 */
[----:B------:R-:W-:-:S03]  /*02c0*/  VIADD R19, R23, 0xffffffff ;  /* 0xffffffff17137836 */ /* 0x000fc60000000000 */
[----:B------:R-:W-:Y:S01]  /*02d0*/  BSSY.RELIABLE B1, `(.L_x_23) ;  /* 0x000000f000017945 */ /* 0x000fe20003800100 */
[----:B------:R-:W-:Y:S02]  /*02e0*/  IADD3 R27, PT, PT, R22, -0x1, RZ ;  /* 0xffffffff161b7810 */ /* 0x000fe40007ffe0ff */
[----:B------:R-:W-:Y:S01]  /*02f0*/  ISETP.NE.AND P1, PT, R24, RZ, PT ;  /* 0x000000ff1800720c */ /* 0x000fe20003f25270 */
[----:B----4-:R-:W-:-:S03]  /*0300*/  IMAD.WIDE.U32 R18, R19, 0x4, R16 ;  /* 0x0000000413127825 */ /* 0x010fc600078e0010 */
[----:B------:R-:W-:Y:S09]  /*0310*/  @!P0 BRA `(.L_x_24) ;  /* 0x0000000000288947 */ /* 0x000ff20003800000 */
[----:B0-----:R-:W4:Y:S01]  /*0320*/  LDG.E R6, desc[UR4][R18.64] ;  /* 0x0000000412067981 */ /* 0x001f22000c1e1900 */
[----:B------:R-:W-:Y:S02]  /*0330*/  PLOP3.LUT P0, PT, PT, PT, PT, 0x8, 0x80 ;  /* 0x000000000080781c */ /* 0x000fe40003f0e170 */
[----:B----4-:R-:W-:-:S13]  /*0340*/  ISETP.GE.AND P2, PT, R6, 0x1, PT ;  /* 0x000000010600780c */ /* 0x010fda0003f46270 */
[----:B------:R-:W-:Y:S05]  /*0350*/  @!P2 BREAK.RELIABLE B1 ;  /* 0x000000000001a942 */ /* 0x000fea0003800100 */
[----:B------:R-:W-:Y:S05]  /*0360*/  @!P2 BRA `(.L_x_25) ;  /* 0x000000000054a947 */ /* 0x000fea0003800000 */
[C---:B------:R-:W-:Y:S01]  /*0370*/  IMAD.IADD R21, R26.reuse, 0x1, R7 ;  /* 0x000000011a157824 */ /* 0x040fe200078e0207 */
[----:B------:R-:W-:Y:S01]  /*0380*/  IADD3 R26, PT, PT, R26, 0x1, RZ ;  /* 0x000000011a1a7810 */ /* 0x000fe20007ffe0ff */
[----:B------:R-:W-:Y:S02]  /*0390*/  IMAD.MOV.U32 R25, RZ, RZ, R6 ;  /* 0x000000ffff197224 */ /* 0x000fe400078e0006 */
[----:B---3--:R-:W-:-:S05]  /*03a0*/  IMAD.WIDE.U32 R20, R21, 0x4, R14 ;  /* 0x0000000415147825 */ /* 0x008fca00078e000e */
[----:B------:R4:W-:Y:S02]  /*03b0*/  STG.E desc[UR4][R20.64], R27 ;  /* 0x0000001b14007986 */ /* 0x0009e4000c101904 */
.L_x_24:
[----:B0-----:R-:W-:Y:S05]  /*03c0*/  BSYNC.RELIABLE B1 ;  /* 0x0000000000017941 */ /* 0x001fea0003800100 */
.L_x_23:
[----:B------:R-:W5:Y:S01]  /*03d0*/  LDG.E R18, desc[UR4][R18.64] ;  /* 0x0000000412127981 */ /* 0x000f62000c1e1900 */
[----:B------:R-:W-:Y:S02]  /*03e0*/  PLOP3.LUT P0, PT, PT, PT, PT, 0x80, 0x8 ;  /* 0x000000000008781c */ /* 0x000fe40003f0f070 */
[----:B-----5:R-:W-:-:S13]  /*03f0*/  ISETP.NE.AND P2, PT, R18, R25, PT ;  /* 0x000000191200720c */ /* 0x020fda0003f45270 */
[----:B------:R-:W-:Y:S05]  /*0400*/  @!P2 BRA `(.L_x_25) ;  /* 0x00000000002ca947 */ /* 0x000fea0003800000 */
[----:B------:R-:W-:Y:S01]  /*0410*/  IMAD.IADD R19, R26, 0x1, R7 ;  /* 0x000000011a137824 */ /* 0x000fe200078e0207 */
[----:B----4-:R-:W-:Y:S01]  /*0420*/  IADD3 R21, PT, PT, R2, R5, RZ ;  /* 0x0000000502157210 */ /* 0x010fe20007ffe0ff */
[----:B------:R-:W-:Y:S01]  /*0430*/  VIADD R29, R22, 0xfffffffe ;  /* 0xfffffffe161d7836 */ /* 0x000fe20000000000 */
[----:B------:R-:W-:Y:S01]  /*0440*/  PLOP3.LUT P0, PT, PT, PT, PT, 0x8, 0x80 ;  /* 0x000000000080781c */ /* 0x000fe20003f0e170 */
[----:B-1----:R-:W-:-:S04]  /*0450*/  IMAD.WIDE.U32 R18, R19, 0x4, R10 ;  /* 0x0000000413127825 */ /* 0x002fc800078e000a */
[----:B--2---:R-:W-:Y:S01]  /*0460*/  IMAD.WIDE.U32 R20, R21, 0x4, R12 ;  /* 0x0000000415147825 */ /* 0x004fe200078e000c */
[----:B------:R-:W-:Y:S03]  /*0470*/  STG.E desc[UR4][R18.64], R29 ;  /* 0x0000001d12007986 */ /* 0x000fe6000c101904 */
[----:B------:R-:W-:Y:S01]  /*0480*/  VIADD R26, R26, 0x1 ;  /* 0x000000011a1a7836 */ /* 0x000fe20000000000 */
[----:B------:R0:W-:Y:S01]  /*0490*/  STG.E desc[UR4][R20.64], R4 ;  /* 0x0000000414007986 */ /* 0x0001e2000c101904 */
[----:B------:R-:W-:Y:S01]  /*04a0*/  VIADD R5, R5, 0x1 ;  /* 0x0000000105057836 */ /* 0x000fe20000000000 */
[----:B0-----:R-:W-:-:S07]  /*04b0*/  IADD3 R4, PT, PT, R4, 0x1, RZ ;  /* 0x0000000104047810 */ /* 0x001fce0007ffe0ff */
.L_x_25:
[----:B------:R-:W-:Y:S05]  /*04c0*/  BSYNC.RECONVERGENT B0 ;  /* 0x0000000000007941 */ /* 0x000fea0003800200 */
.L_x_22:
[----:B------:R-:W-:Y:S05]  /*04d0*/  WARPSYNC.ALL ;  /* 0x0000000000007948 */ /* 0x000fea0003800000 */
[----:B------:R-:W-:Y:S04]  /*04e0*/  BSSY.RECONVERGENT B0, `(.L_x_26) ;  /* 0x000001d000007945 */ /* 0x000fe80003800200 */
[----:B------:R-:W-:Y:S01]  /*04f0*/  BSSY.RELIABLE B1, `(.L_x_27) ;  /* 0x000000d000017945 */ /* 0x000fe20003800100 */
[----:B------:R-:W-:-:S03]  /*0500*/  IMAD.WIDE.U32 R18, R23, 0x4, R16 ;  /* 0x0000000417127825 */ /* 0x000fc600078e0010 */
[----:B------:R-:W-:Y:S05]  /*0510*/  @P0 BRA `(.L_x_28) ;  /* 0x0000000000280947 */ /* 0x000fea0003800000 */
[----:B------:R-:W5:Y:S01]  /*0520*/  LDG.E R6, desc[UR4][R18.64] ;  /* 0x0000000412067981 */ /* 0x000f62000c1e1900 */
[----:B------:R-:W-:Y:S02]  /*0530*/  PLOP3.LUT P0, PT, PT, PT, PT, 0x8, 0x80 ;  /* 0x000000000080781c */ /* 0x000fe40003f0e170 */
[----:B-----5:R-:W-:-:S13]  /*0540*/  ISETP.GE.AND P2, PT, R6, 0x1, PT ;  /* 0x000000010600780c */ /* 0x020fda0003f46270 */
[----:B------:R-:W-:Y:S05]  /*0550*/  @!P2 BREAK.RELIABLE B1 ;  /* 0x000000000001a942 */ /* 0x000fea0003800100 */
[----:B------:R-:W-:Y:S05]  /*0560*/  @!P2 BRA `(.L_x_29) ;  /* 0x000000000050a947 */ /* 0x000fea0003800000 */
[C---:B----4-:R-:W-:Y:S01]  /*0570*/  IMAD.IADD R21, R26.reuse, 0x1, R7 ;  /* 0x000000011a157824 */ /* 0x050fe200078e0207 */
[----:B------:R-:W-:Y:S01]  /*0580*/  IADD3 R26, PT, PT, R26, 0x1, RZ ;  /* 0x000000011a1a7810 */ /* 0x000fe20007ffe0ff */
[----:B------:R-:W-:Y:S02]  /*0590*/  IMAD.MOV.U32 R25, RZ, RZ, R6 ;  /* 0x000000ffff197224 */ /* 0x000fe400078e0006 */
[----:B---3--:R-:W-:-:S05]  /*05a0*/  IMAD.WIDE.U32 R20, R21, 0x4, R14 ;  /* 0x0000000415147825 */ /* 0x008fca00078e000e */
[----:B------:R0:W-:Y:S02]  /*05b0*/  STG.E desc[UR4][R20.64], R22 ;  /* 0x0000001614007986 */ /* 0x0001e4000c101904 */
.L_x_28:
[----:B------:R-:W-:Y:S05]  /*05c0*/  BSYNC.RELIABLE B1 ;  /* 0x0000000000017941 */ /* 0x000fea0003800100 */
.L_x_27:
[----:B------:R-:W5:Y:S01]  /*05d0*/  LDG.E R18, desc[UR4][R18.64] ;  /* 0x0000000412127981 */ /* 0x000f62000c1e1900 */
[----:B------:R-:W-:Y:S02]  /*05e0*/  PLOP3.LUT P0, PT, PT, PT, PT, 0x80, 0x8 ;  /* 0x000000000008781c */ /* 0x000fe40003f0f070 */
[----:B-----5:R-:W-:-:S13]  /*05f0*/  ISETP.NE.AND P2, PT, R18, R25, PT ;  /* 0x000000191200720c */ /* 0x020fda0003f45270 */
[----:B------:R-:W-:Y:S05]  /*0600*/  @!P2 BRA `(.L_x_29) ;  /* 0x000000000028a947 */ /* 0x000fea0003800000 */
[----:B0---4-:R-:W-:Y:S01]  /*0610*/  IMAD.IADD R21, R26, 0x1, R7 ;  /* 0x000000011a157824 */ /* 0x011fe200078e0207 */
[----:B------:R-:W-:Y:S01]  /*0620*/  IADD3 R19, PT, PT, R2, R5, RZ ;  /* 0x0000000502137210 */ /* 0x000fe20007ffe0ff */
[----:B------:R-:W-:Y:S01]  /*0630*/  VIADD R26, R26, 0x1 ;  /* 0x000000011a1a7836 */ /* 0x000fe20000000000 */
[----:B------:R-:W-:Y:S01]  /*0640*/  PLOP3.LUT P0, PT, PT, PT, PT, 0x8, 0x80 ;  /* 0x000000000080781c */ /* 0x000fe20003f0e170 */
[----:B-1----:R-:W-:Y:S01]  /*0650*/  IMAD.WIDE.U32 R20, R21, 0x4, R10 ;  /* 0x0000000415147825 */ /* 0x002fe200078e000a */
[----:B------:R-:W-:-:S03]  /*0660*/  IADD3 R5, PT, PT, R5, 0x1, RZ ;  /* 0x0000000105057810 */ /* 0x000fc60007ffe0ff */
[----:B--2---:R-:W-:Y:S01]  /*0670*/  IMAD.WIDE.U32 R18, R19, 0x4, R12 ;  /* 0x0000000413127825 */ /* 0x004fe200078e000c */
[----:B------:R-:W-:Y:S04]  /*0680*/  STG.E desc[UR4][R20.64], R27 ;  /* 0x0000001b14007986 */ /* 0x000fe8000c101904 */
[----:B------:R0:W-:Y:S02]  /*0690*/  STG.E desc[UR4][R18.64], R4 ;  /* 0x0000000412007986 */ /* 0x0001e4000c101904 */
[----:B0-----:R-:W-:-:S07]  /*06a0*/  VIADD R4, R4, 0x1 ;  /* 0x0000000104047836 */ /* 0x001fce0000000000 */
.L_x_29:
[----:B------:R-:W-:Y:S05]  /*06b0*/  BSYNC.RECONVERGENT B0 ;  /* 0x0000000000007941 */ /* 0x000fea0003800200 */
.L_x_26:
[----:B------:R-:W-:Y:S05]  /*06c0*/  WARPSYNC.ALL ;  /* 0x0000000000007948 */ /* 0x000fea0003800000 */
[----:B------:R-:W-:Y:S01]  /*06d0*/  IADD3 R19, PT, PT, R23, 0x1, RZ ;  /* 0x0000000117137810 */ /* 0x000fe20007ffe0ff */
[----:B------:R-:W-:Y:S04]  /*06e0*/  BSSY.RECONVERGENT B0, `(.L_x_30) ;  /* 0x000001e000007945 */ /* 0x000fe80003800200 */
[----:B------:R-:W-:Y:S01]  /*06f0*/  BSSY.RELIABLE B1, `(.L_x_31) ;  /* 0x000000e000017945 */ /* 0x000fe20003800100 */
[----:B------:R-:W-:-:S02]  /*0700*/  VIADD R6, R22, 0x1 ;  /* 0x0000000116067836 */ /* 0x000fc40000000000 */
[----:B------:R-:W-:Y:S01]  /*0710*/  IMAD.WIDE.U32 R18, R19, 0x4, R16 ;  /* 0x0000000413127825 */ /* 0x000fe200078e0010 */
[----:B------:R-:W-:Y:S06]  /*0720*/  @P0 BRA `(.L_x_32) ;  /* 0x0000000000280947 */ /* 0x000fec0003800000 */
[----:B----4-:R-:W4:Y:S01]  /*0730*/  LDG.E R27, desc[UR4][R18.64] ;  /* 0x00000004121b7981 */ /* 0x010f22000c1e1900 */
[----:B------:R-:W-:Y:S02]  /*0740*/  PLOP3.LUT P0, PT, PT, PT, PT, 0x8, 0x80 ;  /* 0x000000000080781c */ /* 0x000fe40003f0e170 */
[----:B----4-:R-:W-:-:S13]  /*0750*/  ISETP.GE.AND P2, PT, R27, 0x1, PT ;  /* 0x000000011b00780c */ /* 0x010fda0003f46270 */
[----:B------:R-:W-:Y:S05]  /*0760*/  @!P2 BREAK.RELIABLE B1 ;  /* 0x000000000001a942 */ /* 0x000fea0003800100 */
[----:B------:R-:W-:Y:S05]  /*0770*/  @!P2 BRA `(.L_x_33) ;  /* 0x000000000050a947 */ /* 0x000fea0003800000 */
[C---:B0-----:R-:W-:Y:S01]  /*0780*/  IADD3 R21, PT, PT, R26.reuse, R7, RZ ;  /* 0x000000071a157210 */ /* 0x041fe20007ffe0ff */
[----:B------:R-:W-:Y:S01]  /*0790*/  IMAD.MOV.U32 R25, RZ, RZ, R27 ;  /* 0x000000ffff197224 */ /* 0x000fe200078e001b */
[----:B------:R-:W-:-:S03]  /*07a0*/  IADD3 R26, PT, PT, R26, 0x1, RZ ;  /* 0x000000011a1a7810 */ /* 0x000fc60007ffe0ff */
[----:B---3--:R-:W-:-:S05]  /*07b0*/  IMAD.WIDE.U32 R20, R21, 0x4, R14 ;  /* 0x0000000415147825 */ /* 0x008fca00078e000e */
[----:B------:R0:W-:Y:S02]  /*07c0*/  STG.E desc[UR4][R20.64], R6 ;  /* 0x0000000614007986 */ /* 0x0001e4000c101904 */
.L_x_32:
[----:B------:R-:W-:Y:S05]  /*07d0*/  BSYNC.RELIABLE B1 ;  /* 0x0000000000017941 */ /* 0x000fea0003800100 */
.L_x_31:
        /* <DEDUP_REMOVED lines=14> */
.L_x_33:
[----:B------:R-:W-:Y:S05]  /*08c0*/  BSYNC.RECONVERGENT B0 ;  /* 0x0000000000007941 */ /* 0x000fea0003800200 */
.L_x_30:
[----:B------:R-:W-:Y:S05]  /*08d0*/  WARPSYNC.ALL ;  /* 0x0000000000007948 */ /* 0x000fea0003800000 */
[----:B------:R-:W-:Y:S01]  /*08e0*/  IADD3 R19, PT, PT, R23, 0x2, RZ ;  /* 0x0000000217137810 */ /* 0x000fe20007ffe0ff */
[----:B------:R-:W-:Y:S04]  /*08f0*/  BSSY.RECONVERGENT B0, `(.L_x_34) ;  /* 0x0000021000007945 */ /* 0x000fe80003800200 */
[----:B------:R-:W-:Y:S01]  /*0900*/  BSSY.RELIABLE B1, `(.L_x_35) ;  /* 0x000000f000017945 */ /* 0x000fe20003800100 */
[----:B------:R-:W-:-:S03]  /*0910*/  IMAD.WIDE.U32 R18, R19, 0x4, R16 ;  /* 0x0000000413127825 */ /* 0x000fc600078e0010 */
[----:B------:R-:W-:Y:S05]  /*0920*/  @P0 BRA `(.L_x_36) ;  /* 0x0000000000300947 */ /* 0x000fea0003800000 */
[----:B------:R-:W5:Y:S01]  /*0930*/  LDG.E R28, desc[UR4][R18.64] ;  /* 0x00000004121c7981 */ /* 0x000f62000c1e1900 */
[----:B------:R-:W-:Y:S01]  /*0940*/  PLOP3.LUT P0, PT, PT, PT, PT, 0x8, 0x80 ;  /* 0x000000000080781c */ /* 0x000fe20003f0e170 */
[----:B----4-:R-:W-:Y:S01]  /*0950*/  IMAD.MOV.U32 R27, RZ, RZ, 0x1 ;  /* 0x00000001ff1b7424 */ /* 0x010fe200078e00ff */
[----:B-----5:R-:W-:-:S13]  /*0960*/  ISETP.GE.AND P2, PT, R28, 0x1, PT ;  /* 0x000000011c00780c */ /* 0x020fda0003f46270 */
[----:B------:R-:W-:Y:S05]  /*0970*/  @!P2 BREAK.RELIABLE B1 ;  /* 0x000000000001a942 */ /* 0x000fea0003800100 */
[----:B------:R-:W-:Y:S05]  /*0980*/  @!P2 BRA `(.L_x_37) ;  /* 0x00000000005ca947 */ /* 0x000fea0003800000 */
[----:B0-----:R-:W-:Y:S01]  /*0990*/  IADD3 R21, PT, PT, R26, R7, RZ ;  /* 0x000000071a157210 */ /* 0x001fe20007ffe0ff */
[----:B------:R-:W-:Y:S01]  /*09a0*/  VIADD R27, R22, 0x2 ;  /* 0x00000002161b7836 */ /* 0x000fe20000000000 */
[----:B------:R-:W-:Y:S01]  /*09b0*/  MOV R25, R28 ;  /* 0x0000001c00197202 */ /* 0x000fe20000000f00 */
[----:B------:R-:W-:Y:S02]  /*09c0*/  VIADD R26, R26, 0x1 ;  /* 0x000000011a1a7836 */ /* 0x000fe40000000000 */
[----:B---3--:R-:W-:-:S05]  /*09d0*/  IMAD.WIDE.U32 R20, R21, 0x4, R14 ;  /* 0x0000000415147825 */ /* 0x008fca00078e000e */
[----:B------:R0:W-:Y:S02]  /*09e0*/  STG.E desc[UR4][R20.64], R27 ;  /* 0x0000001b14007986 */ /* 0x0001e4000c101904 */
.L_x_36:
[----:B------:R-:W-:Y:S05]  /*09f0*/  BSYNC.RELIABLE B1 ;  /* 0x0000000000017941 */ /* 0x000fea0003800100 */
.L_x_35:
[----:B------:R-:W5:Y:S01]  /*0a00*/  LDG.E R18, desc[UR4][R18.64] ;  /* 0x0000000412127981 */ /* 0x000f62000c1e1900 */
[----:B------:R-:W-:Y:S02]  /*0a10*/  PLOP3.LUT P0, PT, PT, PT, PT, 0x80, 0x8 ;  /* 0x000000000008781c */ /* 0x000fe40003f0f070 */
[----:B0---4-:R-:W-:Y:S02]  /*0a20*/  PRMT R27, RZ, 0x7610, R27 ;  /* 0x00007610ff1b7816 */ /* 0x011fe4000000001b */
[----:B-----5:R-:W-:-:S13]  /*0a30*/  ISETP.NE.AND P2, PT, R18, R25, PT ;  /* 0x000000191200720c */ /* 0x020fda0003f45270 */
[----:B------:R-:W-:Y:S05]  /*0a40*/  @!P2 BRA `(.L_x_37) ;  /* 0x00000000002ca947 */ /* 0x000fea0003800000 */
[----:B------:R-:W-:Y:S01]  /*0a50*/  IADD3 R19, PT, PT, R26, R7, RZ ;  /* 0x000000071a137210 */ /* 0x000fe20007ffe0ff */
[----:B------:R-:W-:Y:S02]  /*0a60*/  IMAD.IADD R21, R2, 0x1, R5 ;  /* 0x0000000102157824 */ /* 0x000fe400078e0205 */
[----:B------:R-:W-:Y:S01]  /*0a70*/  HFMA2 R27, -RZ, RZ, 0, 5.9604644775390625e-08 ;  /* 0x00000001ff1b7431 */ /* 0x000fe200000001ff */
[----:B------:R-:W-:Y:S01]  /*0a80*/  PLOP3.LUT P0, PT, PT, PT, PT, 0x8, 0x80 ;  /* 0x000000000080781c */ /* 0x000fe20003f0e170 */
[----:B------:R-:W-:Y:S01]  /*0a90*/  VIADD R26, R26, 0x1 ;  /* 0x000000011a1a7836 */ /* 0x000fe20000000000 */
[----:B------:R-:W-:Y:S01]  /*0aa0*/  IADD3 R5, PT, PT, R5, 0x1, RZ ;  /* 0x0000000105057810 */ /* 0x000fe20007ffe0ff */
[----:B-1----:R-:W-:-:S04]  /*0ab0*/  IMAD.WIDE.U32 R18, R19, 0x4, R10 ;  /* 0x0000000413127825 */ /* 0x002fc800078e000a */
[----:B--2---:R-:W-:Y:S01]  /*0ac0*/  IMAD.WIDE.U32 R20, R21, 0x4, R12 ;  /* 0x0000000415147825 */ /* 0x004fe200078e000c */
[----:B------:R-:W-:Y:S04]  /*0ad0*/  STG.E desc[UR4][R18.64], R6 ;  /* 0x0000000612007986 */ /* 0x000fe8000c101904 */
[----:B------:R0:W-:Y:S02]  /*0ae0*/  STG.E desc[UR4][R20.64], R4 ;  /* 0x0000000414007986 */ /* 0x0001e4000c101904 */
[----:B0-----:R-:W-:-:S07]  /*0af0*/  VIADD R4, R4, 0x1 ;  /* 0x0000000104047836 */ /* 0x001fce0000000000 */
.L_x_37:
[----:B------:R-:W-:Y:S05]  /*0b00*/  BSYNC.RECONVERGENT B0 ;  /* 0x0000000000007941 */ /* 0x000fea0003800200 */
.L_x_34:
[----:B------:R-:W-:Y:S05]  /*0b10*/  WARPSYNC.ALL ;  /* 0x0000000000007948 */ /* 0x000fea0003800000 */
[----:B------:R-:W-:Y:S01]  /*0b20*/  IADD3 R23, PT, PT, R23, 0x4, RZ ;  /* 0x0000000417177810 */ /* 0x000fe20007ffe0ff */
[----:B0-----:R-:W-:Y:S01]  /*0b30*/  VIADD R22, R22, 0x4 ;  /* 0x0000000416167836 */ /* 0x001fe20000000000 */
[----:B------:R-:W-:Y:S06]  /*0b40*/  @P1 BRA `(.L_x_38) ;  /* 0xfffffff400d01947 */ /* 0x000fec000383ffff */
.L_x_21:
[----:B------:R-:W-:-:S13]  /*0b50*/  ISETP.NE.AND P1, PT, R8, RZ, PT ;  /* 0x000000ff0800720c */ /* 0x000fda0003f25270 */
[----:B------:R-:W-:Y:S05]  /*0b60*/  @!P1 BRA `(.L_x_20) ;  /* 0x0000000000c09947 */ /* 0x000fea0003800000 */
[----:B---3--:R-:W3:Y:S01]  /*0b70*/  LDC.64 R14, c[0x0][0x380] ;  /* 0x0000e000ff0e7b82 */ /* 0x008ee20000000a00 */
[----:B------:R-:W4:Y:S01]  /*0b80*/  LDCU UR6, c[0x0][0x39c] ;  /* 0x00007380ff0677ac */ /* 0x000f220008000800 */
[----:B------:R-:W-:-:S06]  /*0b90*/  IADD3 R8, PT, PT, -R8, RZ, RZ ;  /* 0x000000ff08087210 */ /* 0x000fcc0007ffe1ff */
[----:B--2---:R-:W2:Y:S08]  /*0ba0*/  LDC.64 R12, c[0x0][0x388] ;  /* 0x0000e200ff0c7b82 */ /* 0x004eb00000000a00 */
[----:B-1----:R-:W1:Y:S01]  /*0bb0*/  LDC.64 R10, c[0x0][0x380] ;  /* 0x0000e000ff0a7b82 */ /* 0x002e620000000a00 */
[----:B----4-:R-:W-:-:S07]  /*0bc0*/  IMAD R23, R0, UR6, R9 ;  /* 0x0000000600177c24 */ /* 0x010fce000f8e0209 */
[----:B------:R-:W4:Y:S02]  /*0bd0*/  LDC.64 R16, c[0x0][0x390] ;  /* 0x0000e400ff107b82 */ /* 0x000f240000000a00 */
.L_x_43:
[----:B------:R-:W-:Y:S01]  /*0be0*/  LOP3.LUT P0, RZ, R27, 0xff, RZ, 0xc0, !PT ;  /* 0x000000ff1bff7812 */ /* 0x000fe2000780c0ff */
[----:B------:R-:W-:Y:S01]  /*0bf0*/  VIADD R8, R8, 0x1 ;  /* 0x0000000108087836 */ /* 0x000fe20000000000 */
[----:B------:R-:W-:Y:S04]  /*0c00*/  BSSY.RECONVERGENT B0, `(.L_x_39) ;  /* 0x0000022000007945 */ /* 0x000fe80003800200 */
[----:B------:R-:W-:Y:S01]  /*0c10*/  BSSY.RELIABLE B1, `(.L_x_40) ;  /* 0x000000f000017945 */ /* 0x000fe20003800100 */
[----:B----4-:R-:W-:Y:S01]  /*0c20*/  IMAD.WIDE.U32 R18, R23, 0x4, R16 ;  /* 0x0000000417127825 */ /* 0x010fe200078e0010 */
[----:B------:R-:W-:-:S05]  /*0c30*/  ISETP.NE.AND P1, PT, R8, RZ, PT ;  /* 0x000000ff0800720c */ /* 0x000fca0003f25270 */
[----:B------:R-:W-:Y:S08]  /*0c40*/  @!P0 BRA `(.L_x_41) ;  /* 0x00000000002c8947 */ /* 0x000ff00003800000 */
[----:B0-----:R-:W4:Y:S01]  /*0c50*/  LDG.E R6, desc[UR4][R18.64] ;  /* 0x0000000412067981 */ /* 0x001f22000c1e1900 */
[----:B------:R-:W-:Y:S01]  /*0c60*/  HFMA2 R27, -RZ, RZ, 0, 5.9604644775390625e-08 ;  /* 0x00000001ff1b7431 */ /* 0x000fe200000001ff */
[----:B------:R-:W-:Y:S02]  /*0c70*/  PLOP3.LUT P0, PT, PT, PT, PT, 0x8, 0x80 ;  /* 0x000000000080781c */ /* 0x000fe40003f0e170 */
[----:B----4-:R-:W-:-:S13]  /*0c80*/  ISETP.GE.AND P2, PT, R6, 0x1, PT ;  /* 0x000000010600780c */ /* 0x010fda0003f46270 */
[----:B------:R-:W-:Y:S05]  /*0c90*/  @!P2 BREAK.RELIABLE B1 ;  /* 0x000000000001a942 */ /* 0x000fea0003800100 */
[----:B------:R-:W-:Y:S05]  /*0ca0*/  @!P2 BRA `(.L_x_42) ;  /* 0x00000000005ca947 */ /* 0x000fea0003800000 */
[C---:B------:R-:W-:Y:S01]  /*0cb0*/  IMAD.IADD R21, R26.reuse, 0x1, R7 ;  /* 0x000000011a157824 */ /* 0x040fe200078e0207 */
[----:B------:R-:W-:Y:S01]  /*0cc0*/  MOV R25, R6 ;  /* 0x0000000600197202 */ /* 0x000fe20000000f00 */
[----:B------:R-:W-:Y:S02]  /*0cd0*/  VIADD R26, R26, 0x1 ;  /* 0x000000011a1a7836 */ /* 0x000fe40000000000 */
[----:B-1----:R-:W-:-:S05]  /*0ce0*/  IMAD.WIDE.U32 R20, R21, 0x4, R10 ;  /* 0x0000000415147825 */ /* 0x002fca00078e000a */
[----:B------:R4:W-:Y:S02]  /*0cf0*/  STG.E desc[UR4][R20.64], R9 ;  /* 0x0000000914007986 */ /* 0x0009e4000c101904 */
.L_x_41:
[----:B0-----:R-:W-:Y:S05]  /*0d00*/  BSYNC.RELIABLE B1 ;  /* 0x0000000000017941 */ /* 0x001fea0003800100 */
.L_x_40:
[----:B------:R-:W5:Y:S01]  /*0d10*/  LDG.E R18, desc[UR4][R18.64] ;  /* 0x0000000412127981 */ /* 0x000f62000c1e1900 */
[----:B------:R-:W-:Y:S02]  /*0d20*/  PLOP3.LUT P0, PT, PT, PT, PT, 0x80, 0x8 ;  /* 0x000000000008781c */ /* 0x000fe40003f0f070 */
[----:B------:R-:W-:Y:S02]  /*0d30*/  PRMT R27, RZ, 0x7610, R27 ;  /* 0x00007610ff1b7816 */ /* 0x000fe4000000001b */
[----:B-----5:R-:W-:-:S13]  /*0d40*/  ISETP.NE.AND P2, PT, R18, R25, PT ;  /* 0x000000191200720c */ /* 0x020fda0003f45270 */
[----:B------:R-:W-:Y:S05]  /*0d50*/  @!P2 BRA `(.L_x_42) ;  /* 0x000000000030a947 */ /* 0x000fea0003800000 */
[----:B----4-:R-:W-:Y:S01]  /*0d60*/  IADD3 R21, PT, PT, R26, R7, RZ ;  /* 0x000000071a157210 */ /* 0x010fe20007ffe0ff */
[----:B------:R-:W-:Y:S01]  /*0d70*/  IMAD.IADD R19, R2, 0x1, R5 ;  /* 0x0000000102137824 */ /* 0x000fe200078e0205 */
[----:B------:R-:W-:Y:S01]  /*0d80*/  IADD3 R29, PT, PT, R9, -0x1, RZ ;  /* 0xffffffff091d7810 */ /* 0x000fe20007ffe0ff */
[----:B------:R-:W-:Y:S01]  /*0d90*/  IMAD.MOV.U32 R27, RZ, RZ, 0x1 ;  /* 0x00000001ff1b7424 */ /* 0x000fe200078e00ff */
[----:B------:R-:W-:Y:S01]  /*0da0*/  PLOP3.LUT P0, PT, PT, PT, PT, 0x8, 0x80 ;  /* 0x000000000080781c */ /* 0x000fe20003f0e170 */
[----:B---3--:R-:W-:Y:S01]  /*0db0*/  IMAD.WIDE.U32 R20, R21, 0x4, R14 ;  /* 0x0000000415147825 */ /* 0x008fe200078e000e */
[----:B------:R-:W-:-:S03]  /*0dc0*/  IADD3 R26, PT, PT, R26, 0x1, RZ ;  /* 0x000000011a1a7810 */ /* 0x000fc60007ffe0ff */
[----:B--2---:R-:W-:Y:S01]  /*0dd0*/  IMAD.WIDE.U32 R18, R19, 0x4, R12 ;  /* 0x0000000413127825 */ /* 0x004fe200078e000c */
[----:B------:R-:W-:Y:S03]  /*0de0*/  STG.E desc[UR4][R20.64], R29 ;  /* 0x0000001d14007986 */ /* 0x000fe6000c101904 */
[----:B------:R-:W-:Y:S01]  /*0df0*/  VIADD R5, R5, 0x1 ;  /* 0x0000000105057836 */ /* 0x000fe20000000000 */
[----:B------:R0:W-:Y:S02]  /*0e00*/  STG.E desc[UR4][R18.64], R4 ;  /* 0x0000000412007986 */ /* 0x0001e4000c101904 */
[----:B0-----:R-:W-:-:S07]  /*0e10*/  IADD3 R4, PT, PT, R4, 0x1, RZ ;  /* 0x0000000104047810 */ /* 0x001fce0007ffe0ff */
.L_x_42:
[----:B------:R-:W-:Y:S05]  /*0e20*/  BSYNC.RECONVERGENT B0 ;  /* 0x0000000000007941 */ /* 0x000fea0003800200 */
.L_x_39:
[----:B------:R-:W-:Y:S05]  /*0e30*/  WARPSYNC.ALL ;  /* 0x0000000000007948 */ /* 0x000fea0003800000 */
[----:B----4-:R-:W-:Y:S01]  /*0e40*/  VIADD R9, R9, 0x1 ;  /* 0x0000000109097836 */ /* 0x010fe20000000000 */
[----:B------:R-:W-:Y:S01]  /*0e50*/  IADD3 R23, PT, PT, R23, 0x1, RZ ;  /* 0x0000000117177810 */ /* 0x000fe20007ffe0ff */
[----:B------:R-:W-:Y:S06]  /*0e60*/  @P1 BRA `(.L_x_43) ;  /* 0xfffffffc005c1947 */ /* 0x000fec000383ffff */
.L_x_20:
[----:B0-----:R-:W-:Y:S05]  /*0e70*/  @!P0 EXIT ;  /* 0x000000000000894d */ /* 0x001fea0003800000 */
[----:B------:R-:W0:Y:S01]  /*0e80*/  LDC.64 R6, c[0x0][0x380] ;  /* 0x0000e000ff067b82 */ /* 0x000e220000000a00 */
[----:B------:R-:W-:Y:S02]  /*0e90*/  IMAD R3, R0, R3, R26 ;  /* 0x0000000300037224 */ /* 0x000fe400078e021a */
[----:B-1----:R-:W-:-:S05]  /*0ea0*/  IMAD.IADD R11, R2, 0x1, R5 ;  /* 0x00000001020b7824 */ /* 0x002fca00078e0205 */
[----:B------:R-:W1:Y:S08]  /*0eb0*/  LDC R10, c[0x0][0x39c] ;  /* 0x0000e700ff0a7b82 */ /* 0x000e700000000800 */
[----:B------:R-:W4:Y:S01]  /*0ec0*/  LDC.64 R8, c[0x0][0x388] ;  /* 0x0000e200ff087b82 */ /* 0x000f220000000a00 */
[----:B0-----:R-:W-:Y:S01]  /*0ed0*/  IMAD.WIDE.U32 R2, R3, 0x4, R6 ;  /* 0x0000000403027825 */ /* 0x001fe200078e0006 */
[----:B-1----:R-:W-:-:S05]  /*0ee0*/  IADD3 R5, PT, PT, R10, -0x1, RZ ;  /* 0xffffffff0a057810 */ /* 0x002fca0007ffe0ff */
[----:B------:R-:W-:Y:S01]  /*0ef0*/  STG.E desc[UR4][R2.64], R5 ;  /* 0x0000000502007986 */ /* 0x000fe2000c101904 */
[----:B----4-:R-:W-:-:S05]  /*0f00*/  IMAD.WIDE.U32 R6, R11, 0x4, R8 ;  /* 0x000000040b067825 */ /* 0x010fca00078e0008 */
[----:B------:R-:W-:Y:S01]  /*0f10*/  STG.E desc[UR4][R6.64], R4 ;  /* 0x0000000406007986 */ /* 0x000fe2000c101904 */
[----:B------:R-:W-:Y:S05]  /*0f20*/  EXIT ;  /* 0x000000000000794d */ /* 0x000fea0003800000 */
.L_x_44:
        /* <DEDUP_REMOVED lines=13> */
.L_x_49:


//--------------------- .nv.shared.reserved.0     --------------------------
	.section	.nv.shared.reserved.0,"aw",@nobits
	.weak		__nv_reservedSMEM_offset_0_alias
	.size		__nv_reservedSMEM_offset_0_alias, 0, 64
	.other		__nv_reservedSMEM_offset_0_alias,@"STO_CUDA_RESERVED_SHARED STV_DEFAULT"
__nv_reservedSMEM_offset_0_alias:
	.zero		0
	.zero		64


//--------------------- .nv.constant0._Z16mergeSpansKernelPiS_iii --------------------------
	.section	.nv.constant0._Z16mergeSpansKernelPiS_iii,"a",@progbits
	.sectionflags	@""
	.align	4
.nv.constant0._Z16mergeSpansKernelPiS_iii:
	.zero		924


//--------------------- .nv.constant0._Z19relabelUnrollKernelPiiiiiii --------------------------
	.section	.nv.constant0._Z19relabelUnrollKernelPiiiiiii,"a",@progbits
	.sectionflags	@""
	.align	4
.nv.constant0._Z19relabelUnrollKernelPiiiiiii:
	.zero		928


//--------------------- .nv.constant0._Z14relabel2KernelPiiiiii --------------------------
	.section	.nv.constant0._Z14relabel2KernelPiiiiii,"a",@progbits
	.sectionflags	@""
	.align	4
.nv.constant0._Z14relabel2KernelPiiiiii:
	.zero		924


//--------------------- .nv.constant0._Z13relabelKernelPiiii --------------------------
	.section	.nv.constant0._Z13relabelKernelPiiii,"a",@progbits
	.sectionflags	@""
	.align	4
.nv.constant0._Z13relabelKernelPiiii:
	.zero		916


//--------------------- .nv.constant0._Z15findSpansKernelPiS_PKiii --------------------------
	.section	.nv.constant0._Z15findSpansKernelPiS_PKiii,"a",@progbits
	.sectionflags	@""
	.align	4
.nv.constant0._Z15findSpansKernelPiS_PKiii:
	.zero		928


//--------------------- SYMBOLS --------------------------

	.type		.nv.reservedSmem.offset0,@object
	.size		.nv.reservedSmem.offset0,0x4
